	.target	sm_90a

	.elftype	@"ET_EXEC"


//--------------------- .note.nv.tkinfo           --------------------------
	.section	.note.nv.tkinfo,"",@"SHT_NOTE"
	.sectionflags	@"SHF_NOTE_NV_TKINFO"
	.tkinfo
        /*0018*/ 	.word	0x00000002
        /*0030*/ 	.string	""
        /*0030*/ 	.string	"ptxas"
        /*0030*/ 	.string	"Cuda compilation tools, release 13.0, V13.0.88"
        /*0030*/ 	.string	"Build cuda_13.0.r13.0/compiler.36424714_0"
        /*0030*/ 	.string	"-v  -suppress-debug-info  -lineinfo  -arch sm_90a "



//--------------------- .note.nv.cuinfo           --------------------------
	.section	.note.nv.cuinfo,"",@"SHT_NOTE"
	.sectionflags	@"SHF_NOTE_NV_CUINFO"
        /*0018*/ 	.short	0x0002
        /*001a*/ 	.short	0x005a
        /*001c*/ 	.short	0x0082
	.zero		2


//--------------------- .nv.info                  --------------------------
	.section	.nv.info,"",@"SHT_CUDA_INFO"
	.align	4


	//----- nvinfo : EIATTR_REGCOUNT
	.align		4
        /*0000*/ 	.byte	0x04, 0x2f
        /*0002*/ 	.short	(.L_1 - .L_0)
	.align		4
.L_0:
        /*0004*/ 	.word	index@(gluon_wgmma)
        /*0008*/ 	.word	0x0000009a


	//----- nvinfo : EIATTR_FRAME_SIZE
	.align		4
.L_1:
        /*000c*/ 	.byte	0x04, 0x11
        /*000e*/ 	.short	(.L_3 - .L_2)
	.align		4
.L_2:
        /*0010*/ 	.word	index@(gluon_wgmma)
        /*0014*/ 	.word	0x00000000


	//----- nvinfo : EIATTR_MIN_STACK_SIZE
	.align		4
.L_3:
        /*0018*/ 	.byte	0x04, 0x12
        /*001a*/ 	.short	(.L_5 - .L_4)
	.align		4
.L_4:
        /*001c*/ 	.word	index@(gluon_wgmma)
        /*0020*/ 	.word	0x00000000
.L_5:


//--------------------- .nv.compat                --------------------------
	.section	.nv.compat,"",@"SHT_CUDA_COMPAT_INFO"
	.align	4
        /*0000*/ 	.byte	0x02, 0x09, 0x01, 0x00, 0x02, 0x02, 0x04, 0x00, 0x02, 0x05, 0x05, 0x00, 0x03, 0x07, 0x01, 0x01
        /*0010*/ 	.byte	0x02, 0x03, 0x03, 0x00, 0x02, 0x06, 0x01, 0x00, 0x04, 0x0b, 0x08, 0x00, 0x00, 0x00, 0x00, 0x00
        /*0020*/ 	.byte	0x00, 0x00, 0x00, 0x00


//--------------------- .nv.info.gluon_wgmma      --------------------------
	.section	.nv.info.gluon_wgmma,"",@"SHT_CUDA_INFO"
	.sectionflags	@""
	.align	4


	//----- nvinfo : EIATTR_CUDA_API_VERSION
	.align		4
        /*0000*/ 	.byte	0x04, 0x37
        /*0002*/ 	.short	(.L_7 - .L_6)
.L_6:
        /*0004*/ 	.word	0x00000082


	//----- nvinfo : EIATTR_KPARAM_INFO
	.align		4
.L_7:
        /*0008*/ 	.byte	0x04, 0x17
        /*000a*/ 	.short	(.L_9 - .L_8)
.L_8:
        /*000c*/ 	.word	0x00000000
        /*0010*/ 	.short	0x000a
        /*0012*/ 	.short	0x0048
        /*0014*/ 	.byte	0x00, 0xf4, 0x21, 0x00


	//----- nvinfo : EIATTR_KPARAM_INFO
	.align		4
.L_9:
        /*0018*/ 	.byte	0x04, 0x17
        /*001a*/ 	.short	(.L_11 - .L_10)
.L_10:
        /*001c*/ 	.word	0x00000000
        /*0020*/ 	.short	0x0009
        /*0022*/ 	.short	0x0040
        /*0024*/ 	.byte	0x00, 0xf4, 0x21, 0x00


	//----- nvinfo : EIATTR_KPARAM_INFO
	.align		4
.L_11:
        /*0028*/ 	.byte	0x04, 0x17
        /*002a*/ 	.short	(.L_13 - .L_12)
.L_12:
        /*002c*/ 	.word	0x00000000
        /*0030*/ 	.short	0x0008
        /*0032*/ 	.short	0x0038
        /*0034*/ 	.byte	0x00, 0xf0, 0x21, 0x00


	//----- nvinfo : EIATTR_KPARAM_INFO
	.align		4
.L_13:
        /*0038*/ 	.byte	0x04, 0x17
        /*003a*/ 	.short	(.L_15 - .L_14)
.L_14:
        /*003c*/ 	.word	0x00000000
        /*0040*/ 	.short	0x0007
        /*0042*/ 	.short	0x0030
        /*0044*/ 	.byte	0x00, 0xf0, 0x21, 0x00


	//----- nvinfo : EIATTR_KPARAM_INFO
	.align		4
.L_15:
        /*0048*/ 	.byte	0x04, 0x17
        /*004a*/ 	.short	(.L_17 - .L_16)
.L_16:
        /*004c*/ 	.word	0x00000000
        /*0050*/ 	.short	0x0006
        /*0052*/ 	.short	0x0028
        /*0054*/ 	.byte	0x00, 0xf0, 0x21, 0x00


	//----- nvinfo : EIATTR_KPARAM_INFO
	.align		4
.L_17:
        /*0058*/ 	.byte	0x04, 0x17
        /*005a*/ 	.short	(.L_19 - .L_18)
.L_18:
        /*005c*/ 	.word	0x00000000
        /*0060*/ 	.short	0x0005
        /*0062*/ 	.short	0x0020
        /*0064*/ 	.byte	0x00, 0xf0, 0x11, 0x00


	//----- nvinfo : EIATTR_KPARAM_INFO
	.align		4
.L_19:
        /*0068*/ 	.byte	0x04, 0x17
        /*006a*/ 	.short	(.L_21 - .L_20)
.L_20:
        /*006c*/ 	.word	0x00000000
        /*0070*/ 	.short	0x0004
        /*0072*/ 	.short	0x001c
        /*0074*/ 	.byte	0x00, 0xf0, 0x11, 0x00


	//----- nvinfo : EIATTR_KPARAM_INFO
	.align		4
.L_21:
        /*0078*/ 	.byte	0x04, 0x17
        /*007a*/ 	.short	(.L_23 - .L_22)
.L_22:
        /*007c*/ 	.word	0x00000000
        /*0080*/ 	.short	0x0003
        /*0082*/ 	.short	0x0018
        /*0084*/ 	.byte	0x00, 0xf0, 0x11, 0x00


	//----- nvinfo : EIATTR_KPARAM_INFO
	.align		4
.L_23:
        /*0088*/ 	.byte	0x04, 0x17
        /*008a*/ 	.short	(.L_25 - .L_24)
.L_24:
        /*008c*/ 	.word	0x00000000
        /*0090*/ 	.short	0x0002
        /*0092*/ 	.short	0x0010
        /*0094*/ 	.byte	0x00, 0xf4, 0x21, 0x00


	//----- nvinfo : EIATTR_KPARAM_INFO
	.align		4
.L_25:
        /*0098*/ 	.byte	0x04, 0x17
        /*009a*/ 	.short	(.L_27 - .L_26)
.L_26:
        /*009c*/ 	.word	0x00000000
        /*00a0*/ 	.short	0x0001
        /*00a2*/ 	.short	0x0008
        /*00a4*/ 	.byte	0x00, 0xf4, 0x21, 0x00


	//----- nvinfo : EIATTR_KPARAM_INFO
	.align		4
.L_27:
        /*00a8*/ 	.byte	0x04, 0x17
        /*00aa*/ 	.short	(.L_29 - .L_28)
.L_28:
        /*00ac*/ 	.word	0x00000000
        /*00b0*/ 	.short	0x0000
        /*00b2*/ 	.short	0x0000
        /*00b4*/ 	.byte	0x00, 0xf4, 0x21, 0x00


	//----- nvinfo : EIATTR_SPARSE_MMA_MASK
	.align		4
.L_29:
        /*00b8*/ 	.byte	0x03, 0x50
        /*00ba*/ 	.short	0x0000


	//----- nvinfo : EIATTR_MAXREG_COUNT
	.align		4
        /*00bc*/ 	.byte	0x03, 0x1b
        /*00be*/ 	.short	0x00ff


	//----- nvinfo : EIATTR_NUM_BARRIERS
	.align		4
        /*00c0*/ 	.byte	0x02, 0x4c
        /*00c2*/ 	.byte	0x01
	.zero		1


	//----- nvinfo : EIATTR_MERCURY_ISA_VERSION
	.align		4
        /*00c4*/ 	.byte	0x03, 0x5f
        /*00c6*/ 	.short	0x0101


	//----- nvinfo : EIATTR_INT_WARP_WIDE_INSTR_OFFSETS
	.align		4
        /*00c8*/ 	.byte	0x04, 0x31
        /*00ca*/ 	.short	(.L_31 - .L_30)


	//   ....[0]....
.L_30:
        /*00cc*/ 	.word	0x00001560


	//   ....[1]....
        /*00d0*/ 	.word	0x000015f0


	//   ....[2]....
        /*00d4*/ 	.word	0x00001c10


	//   ....[3]....
        /*00d8*/ 	.word	0x00001c20


	//   ....[4]....
        /*00dc*/ 	.word	0x00001c30


	//   ....[5]....
        /*00e0*/ 	.word	0x00001c40


	//   ....[6]....
        /*00e4*/ 	.word	0x00002100


	//   ....[7]....
        /*00e8*/ 	.word	0x00002140


	//----- nvinfo : EIATTR_COOP_GROUP_MASK_REGIDS
	.align		4
.L_31:
        /*00ec*/ 	.byte	0x04, 0x29
        /*00ee*/ 	.short	(.L_33 - .L_32)


	//   ....[0]....
.L_32:
        /*00f0*/ 	.word	0xffffffff


	//   ....[1]....
        /*00f4*/ 	.word	0xffffffff


	//   ....[2]....
        /*00f8*/ 	.word	0xffffffff


	//----- nvinfo : EIATTR_COOP_GROUP_INSTR_OFFSETS
	.align		4
.L_33:
        /*00fc*/ 	.byte	0x04, 0x28
        /*00fe*/ 	.short	(.L_35 - .L_34)


	//   ....[0]....
.L_34:
        /*0100*/ 	.word	0x00000140


	//   ....[1]....
        /*0104*/ 	.word	0x000006e0


	//   ....[2]....
        /*0108*/ 	.word	0x00000cb0


	//----- nvinfo : EIATTR_MBARRIER_INSTR_OFFSETS
	.align		4
.L_35:
        /*010c*/ 	.byte	0x04, 0x39
        /*010e*/ 	.short	(.L_37 - .L_36)


	//   ....[0]....
.L_36:
        /*0110*/ 	.word	0x00001680
        /*0114*/ 	.word	0x000000ff
        /*0118*/ 	.word	0x00006000
        /*011c*/ 	.short	0x0100
        /*011e*/ 	.byte	0x08
	.zero		1


	//   ....[1]....
        /*0120*/ 	.word	0x00001d60
        /*0124*/ 	.word	0x000000ff
        /*0128*/ 	.word	0x00006000
        /*012c*/ 	.short	0x010a
        /*012e*/ 	.byte	0x08
	.zero		1


	//   ....[2]....
        /*0130*/ 	.word	0x00001fd0
        /*0134*/ 	.word	0x000000ff
        /*0138*/ 	.word	0x00006000
        /*013c*/ 	.short	0x0108
        /*013e*/ 	.byte	0x08
	.zero		1


	//   ....[3]....
        /*0140*/ 	.word	0x000028b0
        /*0144*/ 	.word	0x000000ff
        /*0148*/ 	.word	0x00006000
        /*014c*/ 	.short	0x010a
        /*014e*/ 	.byte	0x08
	.zero		1


	//----- nvinfo : EIATTR_NUM_MBARRIERS
	.align		4
.L_37:
        /*0150*/ 	.byte	0x03, 0x38
        /*0152*/ 	.short	0x0001


	//----- nvinfo : EIATTR_EXIT_INSTR_OFFSETS
	.align		4
        /*0154*/ 	.byte	0x04, 0x1c
        /*0156*/ 	.short	(.L_39 - .L_38)


	//   ....[0]....
.L_38:
        /*0158*/ 	.word	0x000028a0


	//----- nvinfo : EIATTR_REQNTID
	.align		4
.L_39:
        /*015c*/ 	.byte	0x04, 0x10
        /*015e*/ 	.short	(.L_41 - .L_40)
.L_40:
        /*0160*/ 	.word	0x00000100
        /*0164*/ 	.word	0x00000001
        /*0168*/ 	.word	0x00000001


	//----- nvinfo : EIATTR_CRS_STACK_SIZE
	.align		4
.L_41:
        /*016c*/ 	.byte	0x04, 0x1e
        /*016e*/ 	.short	(.L_43 - .L_42)
.L_42:
        /*0170*/ 	.word	0x00000000


	//----- nvinfo : EIATTR_CBANK_PARAM_SIZE
	.align		4
.L_43:
        /*0174*/ 	.byte	0x03, 0x19
        /*0176*/ 	.short	0x0050


	//----- nvinfo : EIATTR_PARAM_CBANK
	.align		4
        /*0178*/ 	.byte	0x04, 0x0a
        /*017a*/ 	.short	(.L_45 - .L_44)
	.align		4
.L_44:
        /*017c*/ 	.word	index@(.nv.constant0.gluon_wgmma)
        /*0180*/ 	.short	0x0210
        /*0182*/ 	.short	0x0050


	//----- nvinfo : EIATTR_SW_WAR
	.align		4
.L_45:
        /*0184*/ 	.byte	0x04, 0x36
        /*0186*/ 	.short	(.L_47 - .L_46)
.L_46:
        /*0188*/ 	.word	0x00000008
.L_47:


//--------------------- .nv.callgraph             --------------------------
	.section	.nv.callgraph,"",@"SHT_CUDA_CALLGRAPH"
	.align	4
	.sectionentsize	8
	.align		4
        /*0000*/ 	.word	0x00000000
	.align		4
        /*0004*/ 	.word	0xffffffff
	.align		4
        /*0008*/ 	.word	0x00000000
	.align		4
        /*000c*/ 	.word	0xfffffffe
	.align		4
        /*0010*/ 	.word	0x00000000
	.align		4
        /*0014*/ 	.word	0xfffffffd
	.align		4
        /*0018*/ 	.word	0x00000000
	.align		4
        /*001c*/ 	.word	0xfffffffc


//--------------------- .text.gluon_wgmma         --------------------------
	.section	.text.gluon_wgmma,"ax",@progbits
	.align	128
        .global         gluon_wgmma
        .type           gluon_wgmma,@function
        .size           gluon_wgmma,(.L_x_53 - gluon_wgmma)
        .other          gluon_wgmma,@"STO_CUDA_ENTRY STV_DEFAULT"
gluon_wgmma:
.text.gluon_wgmma:
[----:B------:R-:W-:Y:S01]  /*0000*/  LDC R1, c[0x0][0x28] ;  /* 0x00000a00ff017b82 */ /* 0x000fe20000000800 */
[----:B------:R-:W1:Y:S07]  /*0010*/  S2R R0, SR_TID.X ;  /* 0x0000000000007919 */ /* 0x000e6e0000002100 */
[----:B------:R-:W2:Y:S01]  /*0020*/  S2UR UR4, SR_CgaCtaId ;  /* 0x00000000000479c3 */ /* 0x000ea20000008800 */
[----:B------:R-:W-:Y:S01]  /*0030*/  UMOV UR8, 0x400 ;  /* 0x0000040000087882 */ /* 0x000fe20000000000 */
[----:B------:R-:W-:Y:S01]  /*0040*/  ULDC UR6, c[0x0][0xc] ;  /* 0x0000030000067ab9 */ /* 0x000fe20000000800 */
[----:B------:R-:W-:Y:S01]  /*0050*/  ULDC.64 UR24, c[0x0][0x250] ;  /* 0x0000940000187ab9 */ /* 0x000fe20000000a00 */
[----:B------:R-:W-:Y:S04]  /*0060*/  BSSY B0, `(.L_x_0) ;  /* 0x000001d000007945 */ /* 0x000fe80003800000 */
[----:B------:R-:W3:Y:S08]  /*0070*/  LDC R13, c[0x0][0x230] ;  /* 0x00008c00ff0d7b82 */ /* 0x000ef00000000800 */
[----:B------:R-:W-:Y:S08]  /*0080*/  S2UR UR28, SR_CTAID.Y ;  /* 0x00000000001c79c3 */ /* 0x000ff00000002600 */
[----:B------:R-:W4:Y:S01]  /*0090*/  S2UR UR5, SR_CTAID.Z ;  /* 0x00000000000579c3 */ /* 0x000f220000002700 */
[----:B--2---:R-:W-:-:S03]  /*00a0*/  ULEA UR8, UR4, UR8, 0x18 ;  /* 0x0000000804087291 */ /* 0x004fc6000f8ec03f */
[----:B------:R-:W-:Y:S01]  /*00b0*/  ULDC UR4, c[0x0][0x10] ;  /* 0x0000040000047ab9 */ /* 0x000fe20000000800 */
[----:B-1----:R-:W-:-:S03]  /*00c0*/  LOP3.LUT R7, R0, 0xff, RZ, 0xc0, !PT ;  /* 0x000000ff00077812 */ /* 0x002fc600078ec0ff */
[----:B------:R-:W1:Y:S01]  /*00d0*/  S2UR UR29, SR_CTAID.X ;  /* 0x00000000001d79c3 */ /* 0x000e620000002500 */
[----:B---3--:R-:W-:Y:S01]  /*00e0*/  VIADD R5, R13, 0xffffffff ;  /* 0xffffffff0d057836 */ /* 0x008fe20000000000 */
[C---:B------:R-:W-:Y:S02]  /*00f0*/  ISETP.GE.U32.AND P0, PT, R7.reuse, 0x20, PT ;  /* 0x000000200700780c */ /* 0x040fe40003f06070 */
[C---:B------:R-:W-:Y:S02]  /*0100*/  ISETP.NE.U32.AND P2, PT, R7.reuse, RZ, PT ;  /* 0x000000ff0700720c */ /* 0x040fe40003f45070 */
[----:B------:R-:W-:Y:S02]  /*0110*/  LEA R4, R7, UR8, 0x2 ;  /* 0x0000000807047c11 */ /* 0x000fe4000f8e10ff */
[----:B------:R-:W2:Y:S07]  /*0120*/  LDC R6, c[0x0][0x228] ;  /* 0x00008a00ff067b82 */ /* 0x000eae0000000800 */
[----:B------:R3:W-:Y:S01]  /*0130*/  @!P0 STS [R4], RZ ;  /* 0x000000ff04008388 */ /* 0x0007e20000000800 */
[----:B------:R-:W-:-:S03]  /*0140*/  NOP ;  /* 0x0000000000007918 */ /* 0x000fc60000000000 */
[----:B------:R3:W-:Y:S01]  /*0150*/  @!P2 STS [UR8+0x20], R5 ;  /* 0x00002005ff00a988 */ /* 0x0007e20008000808 */
[----:B----4-:R-:W-:-:S04]  /*0160*/  UIMAD UR4, UR5, UR4, UR28 ;  /* 0x00000004050472a4 */ /* 0x010fc8000f8e021c */
[----:B-1----:R-:W-:-:S04]  /*0170*/  UIMAD UR4, UR4, UR6, UR29 ;  /* 0x00000006040472a4 */ /* 0x002fc8000f8e021d */
[----:B------:R-:W-:Y:S01]  /*0180*/  UIMAD UR4, UR4, 0x180, URZ ;  /* 0x00000180040478a4 */ /* 0x000fe2000f8e023f */
[----:B--2---:R-:W-:-:S03]  /*0190*/  VIADD R6, R6, 0xffffffff ;  /* 0xffffffff06067836 */ /* 0x004fc60000000000 */
[----:B------:R-:W-:-:S04]  /*01a0*/  UIADD3 UR20, UP0, UR4, UR24, URZ ;  /* 0x0000001804147290 */ /* 0x000fc8000ff1e03f */
[----:B------:R-:W-:Y:S01]  /*01b0*/  ULEA.HI.X.SX32 UR21, UR4, UR25, 0x1, UP0 ;  /* 0x0000001904157291 */ /* 0x000fe200080f0e3f */
[----:B---3--:R-:W-:Y:S11]  /*01c0*/  @P2 BRA `(.L_x_1) ;  /* 0x0000000000182947 */ /* 0x008ff60003800000 */
[----:B------:R-:W1:Y:S01]  /*01d0*/  LDS R2, [UR8+0x8] ;  /* 0x00000808ff027984 */ /* 0x000e620008000800 */
[----:B------:R-:W2:Y:S01]  /*01e0*/  LDC.64 R8, c[0x0][0x210] ;  /* 0x00008400ff087b82 */ /* 0x000ea20000000a00 */
[----:B------:R-:W-:Y:S02]  /*01f0*/  IMAD.MOV.U32 R3, RZ, RZ, 0x70 ;  /* 0x00000070ff037424 */ /* 0x000fe400078e00ff */
[----:B--2---:R2:W-:Y:S03]  /*0200*/  STS.64 [UR8], R8 ;  /* 0x00000008ff007988 */ /* 0x0045e60008000a08 */
[----:B-1----:R-:W-:-:S05]  /*0210*/  LOP3.LUT R2, R2, 0x10, R3, 0xd8, !PT ;  /* 0x0000001002027812 */ /* 0x002fca00078ed803 */
[----:B------:R2:W-:Y:S02]  /*0220*/  STS [UR8+0x8], R2 ;  /* 0x00000802ff007988 */ /* 0x0005e40008000808 */
.L_x_1:
[----:B------:R-:W-:Y:S05]  /*0230*/  BSYNC B0 ;  /* 0x0000000000007941 */ /* 0x000fea0003800000 */
.L_x_0:
[----:B------:R-:W-:Y:S04]  /*0240*/  BSSY B0, `(.L_x_2) ;  /* 0x000000a000007945 */ /* 0x000fe80003800000 */
[----:B------:R-:W-:Y:S05]  /*0250*/  @P2 BRA `(.L_x_3) ;  /* 0x0000000000202947 */ /* 0x000fea0003800000 */
[----:B--2---:R-:W1:Y:S01]  /*0260*/  LDS R2, [UR8+0x34] ;  /* 0x00003408ff027984 */ /* 0x004e620008000800 */
[----:B------:R-:W-:Y:S02]  /*0270*/  IMAD.MOV.U32 R3, RZ, RZ, 0x3f000000 ;  /* 0x3f000000ff037424 */ /* 0x000fe400078e00ff */
[----:B------:R-:W-:Y:S01]  /*0280*/  @!P2 IMAD.MOV.U32 R8, RZ, RZ, 0xff ;  /* 0x000000ffff08a424 */ /* 0x000fe200078e00ff */
[----:B------:R-:W2:Y:S02]  /*0290*/  @!P2 LDS R9, [UR8+0x38] ;  /* 0x00003808ff09a984 */ /* 0x000ea40008000800 */
[----:B-1----:R-:W-:Y:S02]  /*02a0*/  LOP3.LUT R2, R2, 0xff000000, R3, 0xb8, !PT ;  /* 0xff00000002027812 */ /* 0x002fe400078eb803 */
[----:B--2---:R-:W-:-:S03]  /*02b0*/  @!P2 LOP3.LUT R3, R9, 0xff, R8, 0xb8, !PT ;  /* 0x000000ff0903a812 */ /* 0x004fc600078eb808 */
[----:B------:R1:W-:Y:S04]  /*02c0*/  STS [UR8+0x34], R2 ;  /* 0x00003402ff007988 */ /* 0x0003e80008000808 */
[----:B------:R1:W-:Y:S02]  /*02d0*/  @!P2 STS [UR8+0x38], R3 ;  /* 0x00003803ff00a988 */ /* 0x0003e40008000808 */
.L_x_3:
[----:B------:R-:W-:Y:S05]  /*02e0*/  BSYNC B0 ;  /* 0x0000000000007941 */ /* 0x000fea0003800000 */
.L_x_2:
[----:B------:R-:W-:Y:S04]  /*02f0*/  BSSY B0, `(.L_x_4) ;  /* 0x000000a000007945 */ /* 0x000fe80003800000 */
[----:B------:R-:W-:Y:S05]  /*0300*/  @P2 BRA `(.L_x_5) ;  /* 0x0000000000202947 */ /* 0x000fea0003800000 */
[----:B-12---:R-:W1:Y:S01]  /*0310*/  LDS R2, [UR8+0x1c] ;  /* 0x00001c08ff027984 */ /* 0x006e620008000800 */
[----:B------:R-:W2:Y:S03]  /*0320*/  LDC.64 R10, c[0x0][0x238] ;  /* 0x00008e00ff0a7b82 */ /* 0x000ea60000000a00 */
[----:B------:R3:W-:Y:S01]  /*0330*/  STS [UR8+0x24], R6 ;  /* 0x00002406ff007988 */ /* 0x0007e20008000808 */
[--C-:B--2---:R-:W-:Y:S02]  /*0340*/  SHF.R.U32.HI R9, RZ, 0x4, R11.reuse ;  /* 0x00000004ff097819 */ /* 0x104fe4000001160b */
[----:B------:R-:W-:-:S05]  /*0350*/  SHF.R.U64 R3, R10, 0x4, R11 ;  /* 0x000000040a037819 */ /* 0x000fca000000120b */
[----:B------:R3:W-:Y:S01]  /*0360*/  STS [UR8+0xc], R3 ;  /* 0x00000c03ff007988 */ /* 0x0007e20008000808 */
[----:B-1----:R-:W-:-:S05]  /*0370*/  LOP3.LUT R2, R2, 0xf, R9, 0xb8, !PT ;  /* 0x0000000f02027812 */ /* 0x002fca00078eb809 */
[----:B------:R3:W-:Y:S02]  /*0380*/  STS [UR8+0x1c], R2 ;  /* 0x00001c02ff007988 */ /* 0x0007e40008000808 */
.L_x_5:
[----:B------:R-:W-:Y:S05]  /*0390*/  BSYNC B0 ;  /* 0x0000000000007941 */ /* 0x000fea0003800000 */
.L_x_4:
[----:B------:R-:W-:Y:S04]  /*03a0*/  BSSY B1, `(.L_x_6) ;  /* 0x000001e000017945 */ /* 0x000fe80003800000 */
[----:B------:R-:W-:Y:S01]  /*03b0*/  BSSY B0, `(.L_x_7) ;  /* 0x0000019000007945 */ /* 0x000fe20003800000 */
[----:B------:R-:W-:-:S03]  /*03c0*/  IMAD.MOV.U32 R12, RZ, RZ, RZ ;  /* 0x000000ffff0c7224 */ /* 0x000fc600078e00ff */
[----:B------:R-:W-:Y:S05]  /*03d0*/  @P2 BRA `(.L_x_8) ;  /* 0x00000000001c2947 */ /* 0x000fea0003800000 */
[----:B-123--:R-:W1:Y:S02]  /*03e0*/  LDS R2, [UR8+0x34] ;  /* 0x00003408ff027984 */ /* 0x00ee640008000800 */
[----:B-1----:R-:W-:-:S05]  /*03f0*/  LOP3.LUT R2, R2, 0x7, RZ, 0xb8, !PT ;  /* 0x0000000702027812 */ /* 0x002fca00078eb8ff */
[----:B------:R1:W-:Y:S01]  /*0400*/  STS [UR8+0x34], R2 ;  /* 0x00003402ff007988 */ /* 0x0003e20008000808 */
[----:B------:R-:W-:Y:S05]  /*0410*/  @P2 BRA `(.L_x_9) ;  /* 0x00000000001c2947 */ /* 0x000fea0003800000 */
[----:B-1----:R-:W1:Y:S02]  /*0420*/  LDS R2, [UR8+0x34] ;  /* 0x00003408ff027984 */ /* 0x002e640008000800 */
[----:B-1----:R-:W-:-:S05]  /*0430*/  LOP3.LUT R2, R2, 0x38, RZ, 0xb8, !PT ;  /* 0x0000003802027812 */ /* 0x002fca00078eb8ff */
[----:B------:R4:W-:Y:S02]  /*0440*/  STS [UR8+0x34], R2 ;  /* 0x00003402ff007988 */ /* 0x0009e40008000808 */
.L_x_8:
[----:B------:R-:W-:Y:S05]  /*0450*/  @P2 BRA `(.L_x_10) ;  /* 0x00000000001c2947 */ /* 0x000fea0003800000 */
[----:B-1234-:R-:W1:Y:S02]  /*0460*/  LDS R2, [UR8+0x8] ;  /* 0x00000808ff027984 */ /* 0x01ee640008000800 */
[----:B-1----:R-:W-:-:S05]  /*0470*/  LOP3.LUT R2, R2, 0x780, RZ, 0xb8, !PT ;  /* 0x0000078002027812 */ /* 0x002fca00078eb8ff */
[----:B------:R2:W-:Y:S02]  /*0480*/  STS [UR8+0x8], R2 ;  /* 0x00000802ff007988 */ /* 0x0005e40008000808 */
.L_x_9:
[----:B------:R-:W-:Y:S05]  /*0490*/  @P2 BRA `(.L_x_11) ;  /* 0x0000000000282947 */ /* 0x000fea0003800000 */
[----:B-12---:R-:W1:Y:S02]  /*04a0*/  LDS R2, [UR8+0x8] ;  /* 0x00000808ff027984 */ /* 0x006e640008000800 */
[----:B-1----:R-:W-:-:S05]  /*04b0*/  LOP3.LUT R2, R2, 0x1800, RZ, 0xb8, !PT ;  /* 0x0000180002027812 */ /* 0x002fca00078eb8ff */
[----:B------:R5:W-:Y:S02]  /*04c0*/  STS [UR8+0x8], R2 ;  /* 0x00000802ff007988 */ /* 0x000be40008000808 */
.L_x_10:
[----:B------:R-:W-:Y:S05]  /*04d0*/  @P2 BREAK B0 ;  /* 0x0000000000002942 */ /* 0x000fea0003800000 */
[----:B------:R-:W-:Y:S05]  /*04e0*/  @P2 BRA `(.L_x_12) ;  /* 0x0000000000242947 */ /* 0x000fea0003800000 */
[----:B-1-3--:R-:W1:Y:S01]  /*04f0*/  LDS R3, [UR8+0x8] ;  /* 0x00000808ff037984 */ /* 0x00ae620008000800 */
[----:B--2-45:R-:W-:-:S05]  /*0500*/  IMAD.MOV.U32 R2, RZ, RZ, 0x6000 ;  /* 0x00006000ff027424 */ /* 0x034fca00078e00ff */
[----:B-1----:R-:W-:-:S04]  /*0510*/  LOP3.LUT R2, R3, 0x4000, R2, 0xd8, !PT ;  /* 0x0000400003027812 */ /* 0x002fc800078ed802 */
[----:B------:R-:W-:-:S05]  /*0520*/  LOP3.LUT R2, R2, 0x400000, RZ, 0xb8, !PT ;  /* 0x0040000002027812 */ /* 0x000fca00078eb8ff */
[----:B------:R3:W-:Y:S02]  /*0530*/  STS [UR8+0x8], R2 ;  /* 0x00000802ff007988 */ /* 0x0007e40008000808 */
.L_x_11:
[----:B------:R-:W-:Y:S05]  /*0540*/  BSYNC B0 ;  /* 0x0000000000007941 */ /* 0x000fea0003800000 */
.L_x_7:
[----:B-123--:R-:W1:Y:S02]  /*0550*/  @!P2 LDS R2, [UR8+0x8] ;  /* 0x00000808ff02a984 */ /* 0x00ee640008000800 */
[----:B-1----:R-:W-:-:S05]  /*0560*/  @!P2 LOP3.LUT R2, R2, 0x8000, RZ, 0xb8, !PT ;  /* 0x000080000202a812 */ /* 0x002fca00078eb8ff */
[----:B------:R1:W-:Y:S02]  /*0570*/  @!P2 STS [UR8+0x8], R2 ;  /* 0x00000802ff00a988 */ /* 0x0003e40008000808 */
.L_x_12:
[----:B------:R-:W-:Y:S05]  /*0580*/  BSYNC B1 ;  /* 0x0000000000017941 */ /* 0x000fea0003800000 */
.L_x_6:
[----:B------:R-:W-:Y:S05]  /*0590*/  WARPSYNC.ALL ;  /* 0x0000000000007948 */ /* 0x000fea0003800000 */
[----:B------:R-:W-:Y:S05]  /*05a0*/  @P0 BRA `(.L_x_13) ;  /* 0x0000000000280947 */ /* 0x000fea0003800000 */
[----:B-12345:R-:W1:Y:S01]  /*05b0*/  S2R R2, SR_LANEID ;  /* 0x0000000000027919 */ /* 0x03ee620000000000 */
[----:B------:R-:W-:Y:S05]  /*05c0*/  WARPSYNC.ALL ;  /* 0x0000000000007948 */ /* 0x000fea0003800000 */
[----:B-1----:R-:W-:-:S05]  /*05d0*/  IMAD.SHL.U32 R8, R2, 0x4, RZ ;  /* 0x0000000402087824 */ /* 0x002fca00078e00ff */
[----:B------:R-:W1:Y:S01]  /*05e0*/  LDS R9, [R8+UR8] ;  /* 0x0000000808097984 */ /* 0x000e620008000800 */
[----:B------:R-:W-:-:S05]  /*05f0*/  IADD3 R2, P1, R8, UR20, RZ ;  /* 0x0000001408027c10 */ /* 0x000fca000ff3e0ff */
[----:B------:R-:W-:-:S05]  /*0600*/  IMAD.X R3, RZ, RZ, UR21, P1 ;  /* 0x00000015ff037e24 */ /* 0x000fca00088e06ff */
[----:B-1----:R1:W2:Y:S01]  /*0610*/  ATOMG.E.EXCH.STRONG.GPU PT, RZ, [R2], R9 ;  /* 0x0000000902ff73a8 */ /* 0x0022a200041ee100 */
[----:B------:R-:W-:-:S04]  /*0620*/  DEPBAR {5,4,3,2,1,0} ;  /* 0x0000003f0000791a */ /* 0x000fc80000000000 */
[----:B------:R1:W-:Y:S01]  /*0630*/  UTMACCTL.IV [UR20] ;  /* 0x00000000140079b9 */ /* 0x0003e20008000000 */
[----:B------:R-:W-:Y:S01]  /*0640*/  NOP ;  /* 0x0000000000007918 */ /* 0x000fe20000000000 */
.L_x_13:
[----:B------:R-:W-:Y:S05]  /*0650*/  @P0 BRA `(.L_x_14) ;  /* 0x00000000000c0947 */ /* 0x000fea0003800000 */
[----:B------:R0:W-:Y:S01]  /*0660*/  UTMACMDFLUSH ;  /* 0x00000000000079b7 */ /* 0x0001e20000000000 */
[----:B------:R-:W-:Y:S05]  /*0670*/  @P0 BRA `(.L_x_14) ;  /* 0x0000000000040947 */ /* 0x000fea0003800000 */
[----:B------:R-:W-:-:S04]  /*0680*/  DEPBAR.LE SB0, 0x0 ;  /* 0x000080000000791a */ /* 0x000fc80000000000 */
.L_x_14:
[----:B------:R-:W-:Y:S05]  /*0690*/  WARPSYNC.ALL ;  /* 0x0000000000007948 */ /* 0x000fea0003800000 */
[----:B--2---:R-:W-:Y:S06]  /*06a0*/  BAR.SYNC.DEFER_BLOCKING 0x0 ;  /* 0x0000000000007b1d */ /* 0x004fec0000010000 */
[----:B------:R-:W-:Y:S02]  /*06b0*/  BSSY B1, `(.L_x_15) ;  /* 0x000000b000017945 */ /* 0x000fe40003800000 */
[----:B------:R-:W-:Y:S06]  /*06c0*/  BAR.SYNC.DEFER_BLOCKING 0x0 ;  /* 0x0000000000007b1d */ /* 0x000fec0000010000 */
[----:B------:R2:W-:Y:S01]  /*06d0*/  @!P0 STS [R4], RZ ;  /* 0x000000ff04008388 */ /* 0x0005e20000000800 */
[----:B------:R-:W-:Y:S01]  /*06e0*/  NOP ;  /* 0x0000000000007918 */ /* 0x000fe20000000000 */
[----:B------:R-:W-:Y:S05]  /*06f0*/  @P2 BRA `(.L_x_16) ;  /* 0x0000000000182947 */ /* 0x000fea0003800000 */
[----:B-1-345:R-:W1:Y:S01]  /*0700*/  LDS R2, [UR8+0x8] ;  /* 0x00000808ff027984 */ /* 0x03ae620008000800 */
[----:B------:R-:W3:Y:S01]  /*0710*/  LDC.64 R8, c[0x0][0x218] ;  /* 0x00008600ff087b82 */ /* 0x000ee20000000a00 */
[----:B------:R-:W-:Y:S02]  /*0720*/  IMAD.MOV.U32 R3, RZ, RZ, 0x70 ;  /* 0x00000070ff037424 */ /* 0x000fe400078e00ff */
[----:B---3--:R3:W-:Y:S03]  /*0730*/  STS.64 [UR8], R8 ;  /* 0x00000008ff007988 */ /* 0x0087e60008000a08 */
[----:B-1----:R-:W-:-:S05]  /*0740*/  LOP3.LUT R2, R2, 0x10, R3, 0xd8, !PT ;  /* 0x0000001002027812 */ /* 0x002fca00078ed803 */
[----:B------:R3:W-:Y:S02]  /*0750*/  STS [UR8+0x8], R2 ;  /* 0x00000802ff007988 */ /* 0x0007e40008000808 */
.L_x_16:
[----:B-1----:R-:W-:Y:S05]  /*0760*/  BSYNC B1 ;  /* 0x0000000000017941 */ /* 0x002fea0003800000 */
.L_x_15:
[----:B------:R-:W-:Y:S04]  /*0770*/  BSSY B2, `(.L_x_17) ;  /* 0x000000f000027945 */ /* 0x000fe80003800000 */
[----:B------:R-:W-:Y:S04]  /*0780*/  BSSY B1, `(.L_x_18) ;  /* 0x000000c000017945 */ /* 0x000fe80003800000 */
[----:B------:R-:W-:Y:S05]  /*0790*/  @P2 BRA `(.L_x_19) ;  /* 0x0000000000282947 */ /* 0x000fea0003800000 */
[----:B---345:R-:W1:Y:S01]  /*07a0*/  LDS R2, [UR8+0x34] ;  /* 0x00003408ff027984 */ /* 0x038e620008000800 */
[----:B------:R-:W-:Y:S01]  /*07b0*/  IMAD.MOV.U32 R3, RZ, RZ, 0x3f000000 ;  /* 0x3f000000ff037424 */ /* 0x000fe200078e00ff */
[----:B------:R-:W-:Y:S05]  /*07c0*/  @P2 BREAK B1 ;  /* 0x0000000000012942 */ /* 0x000fea0003800000 */
[----:B-1----:R-:W-:-:S05]  /*07d0*/  LOP3.LUT R2, R2, 0xff000000, R3, 0xb8, !PT ;  /* 0xff00000002027812 */ /* 0x002fca00078eb803 */
[----:B------:R1:W-:Y:S01]  /*07e0*/  STS [UR8+0x34], R2 ;  /* 0x00003402ff007988 */ /* 0x0003e20008000808 */
[----:B------:R-:W-:Y:S05]  /*07f0*/  @P2 BRA `(.L_x_20) ;  /* 0x0000000000182947 */ /* 0x000fea0003800000 */
[----:B------:R-:W3:Y:S01]  /*0800*/  LDS R3, [UR8+0x38] ;  /* 0x00003808ff037984 */ /* 0x000ee20008000800 */
[----:B-1----:R-:W-:-:S05]  /*0810*/  IMAD.MOV.U32 R2, RZ, RZ, 0x7f ;  /* 0x0000007fff027424 */ /* 0x002fca00078e00ff */
[----:B---3--:R-:W-:-:S05]  /*0820*/  LOP3.LUT R2, R3, 0xff, R2, 0xb8, !PT ;  /* 0x000000ff03027812 */ /* 0x008fca00078eb802 */
[----:B------:R1:W-:Y:S02]  /*0830*/  STS [UR8+0x38], R2 ;  /* 0x00003802ff007988 */ /* 0x0003e40008000808 */
.L_x_19:
[----:B------:R-:W-:Y:S05]  /*0840*/  BSYNC B1 ;  /* 0x0000000000017941 */ /* 0x000fea0003800000 */
.L_x_18:
[----:B------:R1:W-:Y:S02]  /*0850*/  @!P2 STS [UR8+0x20], R5 ;  /* 0x00002005ff00a988 */ /* 0x0003e40008000808 */
.L_x_20:
[----:B------:R-:W-:Y:S05]  /*0860*/  BSYNC B2 ;  /* 0x0000000000027941 */ /* 0x000fea0003800000 */
.L_x_17:
[----:B------:R-:W-:Y:S05]  /*0870*/  WARPSYNC.ALL ;  /* 0x0000000000007948 */ /* 0x000fea0003800000 */
[----:B-1----:R-:W1:Y:S01]  /*0880*/  LDC R5, c[0x0][0x22c] ;  /* 0x00008b00ff057b82 */ /* 0x002e620000000800 */
[----:B------:R-:W-:Y:S01]  /*0890*/  BSSY B2, `(.L_x_21) ;  /* 0x000000b000027945 */ /* 0x000fe20003800000 */
[----:B-1----:R-:W-:-:S03]  /*08a0*/  VIADD R5, R5, 0xffffffff ;  /* 0xffffffff05057836 */ /* 0x002fc60000000000 */
[----:B------:R-:W-:Y:S05]  /*08b0*/  @P2 BRA `(.L_x_22) ;  /* 0x0000000000202947 */ /* 0x000fea0003800000 */
[----:B---345:R-:W1:Y:S01]  /*08c0*/  LDS R2, [UR8+0x1c] ;  /* 0x00001c08ff027984 */ /* 0x038e620008000800 */
[----:B------:R-:W3:Y:S03]  /*08d0*/  LDC.64 R10, c[0x0][0x240] ;  /* 0x00009000ff0a7b82 */ /* 0x000ee60000000a00 */
[----:B------:R4:W-:Y:S01]  /*08e0*/  STS [UR8+0x24], R5 ;  /* 0x00002405ff007988 */ /* 0x0009e20008000808 */
[--C-:B---3--:R-:W-:Y:S02]  /*08f0*/  SHF.R.U32.HI R9, RZ, 0x4, R11.reuse ;  /* 0x00000004ff097819 */ /* 0x108fe4000001160b */
[----:B------:R-:W-:-:S05]  /*0900*/  SHF.R.U64 R3, R10, 0x4, R11 ;  /* 0x000000040a037819 */ /* 0x000fca000000120b */
[----:B------:R4:W-:Y:S01]  /*0910*/  STS [UR8+0xc], R3 ;  /* 0x00000c03ff007988 */ /* 0x0009e20008000808 */
[----:B-1----:R-:W-:-:S05]  /*0920*/  LOP3.LUT R2, R2, 0xf, R9, 0xb8, !PT ;  /* 0x0000000f02027812 */ /* 0x002fca00078eb809 */
[----:B------:R4:W-:Y:S02]  /*0930*/  STS [UR8+0x1c], R2 ;  /* 0x00001c02ff007988 */ /* 0x0009e40008000808 */
.L_x_22:
[----:B------:R-:W-:Y:S05]  /*0940*/  BSYNC B2 ;  /* 0x0000000000027941 */ /* 0x000fea0003800000 */
.L_x_21:
[----:B------:R-:W-:Y:S04]  /*0950*/  BSSY B3, `(.L_x_23) ;  /* 0x000001d000037945 */ /* 0x000fe80003800000 */
[----:B------:R-:W-:Y:S04]  /*0960*/  BSSY B2, `(.L_x_24) ;  /* 0x0000018000027945 */ /* 0x000fe80003800000 */
[----:B------:R-:W-:Y:S05]  /*0970*/  @P2 BRA `(.L_x_25) ;  /* 0x00000000001c2947 */ /* 0x000fea0003800000 */
[----:B---345:R-:W1:Y:S02]  /*0980*/  LDS R2, [UR8+0x34] ;  /* 0x00003408ff027984 */ /* 0x038e640008000800 */
[----:B-1----:R-:W-:-:S05]  /*0990*/  LOP3.LUT R2, R2, 0x7, RZ, 0xb8, !PT ;  /* 0x0000000702027812 */ /* 0x002fca00078eb8ff */
[----:B------:R1:W-:Y:S01]  /*09a0*/  STS [UR8+0x34], R2 ;  /* 0x00003402ff007988 */ /* 0x0003e20008000808 */
[----:B------:R-:W-:Y:S05]  /*09b0*/  @P2 BRA `(.L_x_26) ;  /* 0x00000000001c2947 */ /* 0x000fea0003800000 */
[----:B-1----:R-:W1:Y:S02]  /*09c0*/  LDS R2, [UR8+0x34] ;  /* 0x00003408ff027984 */ /* 0x002e640008000800 */
[----:B-1----:R-:W-:-:S05]  /*09d0*/  LOP3.LUT R2, R2, 0x38, RZ, 0xb8, !PT ;  /* 0x0000003802027812 */ /* 0x002fca00078eb8ff */
[----:B------:R1:W-:Y:S02]  /*09e0*/  STS [UR8+0x34], R2 ;  /* 0x00003402ff007988 */ /* 0x0003e40008000808 */
.L_x_25:
[----:B------:R-:W-:Y:S05]  /*09f0*/  @P2 BRA `(.L_x_27) ;  /* 0x00000000001c2947 */ /* 0x000fea0003800000 */
[----:B-1-345:R-:W1:Y:S02]  /*0a00*/  LDS R2, [UR8+0x8] ;  /* 0x00000808ff027984 */ /* 0x03ae640008000800 */
[----:B-1----:R-:W-:-:S05]  /*0a10*/  LOP3.LUT R2, R2, 0x780, RZ, 0xb8, !PT ;  /* 0x0000078002027812 */ /* 0x002fca00078eb8ff */
[----:B------:R3:W-:Y:S02]  /*0a20*/  STS [UR8+0x8], R2 ;  /* 0x00000802ff007988 */ /* 0x0007e40008000808 */
.L_x_26:
[----:B------:R-:W-:Y:S05]  /*0a30*/  @P2 BRA `(.L_x_28) ;  /* 0x0000000000282947 */ /* 0x000fea0003800000 */
[----:B-1-3--:R-:W1:Y:S02]  /*0a40*/  LDS R2, [UR8+0x8] ;  /* 0x00000808ff027984 */ /* 0x00ae640008000800 */
[----:B-1----:R-:W-:-:S05]  /*0a50*/  LOP3.LUT R2, R2, 0x1800, RZ, 0xb8, !PT ;  /* 0x0000180002027812 */ /* 0x002fca00078eb8ff */
[----:B------:R1:W-:Y:S02]  /*0a60*/  STS [UR8+0x8], R2 ;  /* 0x00000802ff007988 */ /* 0x0003e40008000808 */
.L_x_27:
[----:B------:R-:W-:Y:S05]  /*0a70*/  @P2 BREAK B2 ;  /* 0x0000000000022942 */ /* 0x000fea0003800000 */
[----:B------:R-:W-:Y:S05]  /*0a80*/  @P2 BRA `(.L_x_29) ;  /* 0x0000000000242947 */ /* 0x000fea0003800000 */
[----:B-1-345:R-:W1:Y:S01]  /*0a90*/  LDS R2, [UR8+0x8] ;  /* 0x00000808ff027984 */ /* 0x03ae620008000800 */
[----:B------:R-:W-:-:S05]  /*0aa0*/  IMAD.MOV.U32 R3, RZ, RZ, 0x6000 ;  /* 0x00006000ff037424 */ /* 0x000fca00078e00ff */
[----:B-1----:R-:W-:-:S04]  /*0ab0*/  LOP3.LUT R2, R2, 0x4000, R3, 0xd8, !PT ;  /* 0x0000400002027812 */ /* 0x002fc800078ed803 */
[----:B------:R-:W-:-:S05]  /*0ac0*/  LOP3.LUT R2, R2, 0x400000, RZ, 0xb8, !PT ;  /* 0x0040000002027812 */ /* 0x000fca00078eb8ff */
[----:B------:R4:W-:Y:S02]  /*0ad0*/  STS [UR8+0x8], R2 ;  /* 0x00000802ff007988 */ /* 0x0009e40008000808 */
.L_x_28:
[----:B------:R-:W-:Y:S05]  /*0ae0*/  BSYNC B2 ;  /* 0x0000000000027941 */ /* 0x000fea0003800000 */
.L_x_24:
[----:B-1-34-:R-:W1:Y:S02]  /*0af0*/  @!P2 LDS R2, [UR8+0x8] ;  /* 0x00000808ff02a984 */ /* 0x01ae640008000800 */
[----:B-1----:R-:W-:-:S05]  /*0b00*/  @!P2 LOP3.LUT R2, R2, 0x8000, RZ, 0xb8, !PT ;  /* 0x000080000202a812 */ /* 0x002fca00078eb8ff */
[----:B------:R1:W-:Y:S02]  /*0b10*/  @!P2 STS [UR8+0x8], R2 ;  /* 0x00000802ff00a988 */ /* 0x0003e40008000808 */
.L_x_29:
[----:B------:R-:W-:Y:S05]  /*0b20*/  BSYNC B3 ;  /* 0x0000000000037941 */ /* 0x000fea0003800000 */
.L_x_23:
[----:B------:R-:W-:Y:S05]  /*0b30*/  WARPSYNC.ALL ;  /* 0x0000000000007948 */ /* 0x000fea0003800000 */
[----:B------:R-:W-:-:S04]  /*0b40*/  UIADD3 UR23, UR4, 0x80, URZ ;  /* 0x0000008004177890 */ /* 0x000fc8000fffe03f */
[----:B------:R-:W-:-:S04]  /*0b50*/  UIADD3 UR22, UP0, UR23, UR24, URZ ;  /* 0x0000001817167290 */ /* 0x000fc8000ff1e03f */
[----:B------:R-:W-:Y:S01]  /*0b60*/  ULEA.HI.X.SX32 UR23, UR23, UR25, 0x1, UP0 ;  /* 0x0000001917177291 */ /* 0x000fe200080f0e3f */
[----:B------:R-:W-:Y:S11]  /*0b70*/  @P0 BRA `(.L_x_30) ;  /* 0x0000000000280947 */ /* 0x000ff60003800000 */
[----:B-1-345:R-:W1:Y:S01]  /*0b80*/  S2R R2, SR_LANEID ;  /* 0x0000000000027919 */ /* 0x03ae620000000000 */
[----:B------:R-:W-:Y:S05]  /*0b90*/  WARPSYNC.ALL ;  /* 0x0000000000007948 */ /* 0x000fea0003800000 */
[----:B-1----:R-:W-:-:S05]  /*0ba0*/  IMAD.SHL.U32 R8, R2, 0x4, RZ ;  /* 0x0000000402087824 */ /* 0x002fca00078e00ff */
[----:B------:R-:W1:Y:S01]  /*0bb0*/  LDS R9, [R8+UR8] ;  /* 0x0000000808097984 */ /* 0x000e620008000800 */
[----:B------:R-:W-:-:S05]  /*0bc0*/  IADD3 R2, P1, R8, UR22, RZ ;  /* 0x0000001608027c10 */ /* 0x000fca000ff3e0ff */
[----:B------:R-:W-:-:S05]  /*0bd0*/  IMAD.X R3, RZ, RZ, UR23, P1 ;  /* 0x00000017ff037e24 */ /* 0x000fca00088e06ff */
[----:B-1----:R1:W3:Y:S01]  /*0be0*/  ATOMG.E.EXCH.STRONG.GPU PT, RZ, [R2], R9 ;  /* 0x0000000902ff73a8 */ /* 0x0022e200041ee100 */
[----:B------:R-:W-:-:S04]  /*0bf0*/  DEPBAR {5,4,3,2,1,0} ;  /* 0x0000003f0000791a */ /* 0x000fc80000000000 */
[----:B------:R1:W-:Y:S01]  /*0c00*/  UTMACCTL.IV [UR22] ;  /* 0x00000000160079b9 */ /* 0x0003e20008000000 */
[----:B------:R-:W-:Y:S01]  /*0c10*/  NOP ;  /* 0x0000000000007918 */ /* 0x000fe20000000000 */
.L_x_30:
[----:B------:R-:W-:Y:S05]  /*0c20*/  @P0 BRA `(.L_x_31) ;  /* 0x00000000000c0947 */ /* 0x000fea0003800000 */
[----:B------:R0:W-:Y:S01]  /*0c30*/  UTMACMDFLUSH ;  /* 0x00000000000079b7 */ /* 0x0001e20000000000 */
[----:B------:R-:W-:Y:S05]  /*0c40*/  @P0 BRA `(.L_x_31) ;  /* 0x0000000000040947 */ /* 0x000fea0003800000 */
[----:B------:R-:W-:-:S04]  /*0c50*/  DEPBAR.LE SB0, 0x0 ;  /* 0x000080000000791a */ /* 0x000fc80000000000 */
.L_x_31:
[----:B------:R-:W-:Y:S05]  /*0c60*/  WARPSYNC.ALL ;  /* 0x0000000000007948 */ /* 0x000fea0003800000 */
[----:B---3--:R-:W-:Y:S06]  /*0c70*/  BAR.SYNC.DEFER_BLOCKING 0x0 ;  /* 0x0000000000007b1d */ /* 0x008fec0000010000 */
[----:B------:R-:W-:Y:S02]  /*0c80*/  BSSY B3, `(.L_x_32) ;  /* 0x000000b000037945 */ /* 0x000fe40003800000 */
[----:B------:R-:W-:Y:S06]  /*0c90*/  BAR.SYNC.DEFER_BLOCKING 0x0 ;  /* 0x0000000000007b1d */ /* 0x000fec0000010000 */
[----:B------:R3:W-:Y:S01]  /*0ca0*/  @!P0 STS [R4], RZ ;  /* 0x000000ff04008388 */ /* 0x0007e20000000800 */
[----:B------:R-:W-:Y:S01]  /*0cb0*/  NOP ;  /* 0x0000000000007918 */ /* 0x000fe20000000000 */
[----:B------:R-:W-:Y:S05]  /*0cc0*/  @P2 BRA `(.L_x_33) ;  /* 0x0000000000182947 */ /* 0x000fea0003800000 */
[----:B-1--45:R-:W1:Y:S01]  /*0cd0*/  LDS R2, [UR8+0x8] ;  /* 0x00000808ff027984 */ /* 0x032e620008000800 */
[----:B------:R-:W4:Y:S01]  /*0ce0*/  LDC.64 R8, c[0x0][0x220] ;  /* 0x00008800ff087b82 */ /* 0x000f220000000a00 */
[----:B------:R-:W-:Y:S02]  /*0cf0*/  IMAD.MOV.U32 R3, RZ, RZ, 0x70 ;  /* 0x00000070ff037424 */ /* 0x000fe400078e00ff */
[----:B----4-:R4:W-:Y:S03]  /*0d00*/  STS.64 [UR8], R8 ;  /* 0x00000008ff007988 */ /* 0x0109e60008000a08 */
[----:B-1----:R-:W-:-:S05]  /*0d10*/  LOP3.LUT R2, R2, 0x10, R3, 0xd8, !PT ;  /* 0x0000001002027812 */ /* 0x002fca00078ed803 */
[----:B------:R4:W-:Y:S02]  /*0d20*/  STS [UR8+0x8], R2 ;  /* 0x00000802ff007988 */ /* 0x0009e40008000808 */
.L_x_33:
[----:B-1----:R-:W-:Y:S05]  /*0d30*/  BSYNC B3 ;  /* 0x0000000000037941 */ /* 0x002fea0003800000 */
.L_x_32:
[----:B------:R-:W-:Y:S04]  /*0d40*/  BSSY B3, `(.L_x_34) ;  /* 0x0000033000037945 */ /* 0x000fe80003800000 */
[----:B------:R-:W-:Y:S04]  /*0d50*/  BSSY B4, `(.L_x_35) ;  /* 0x000002e000047945 */ /* 0x000fe80003800000 */
[----:B------:R-:W-:Y:S05]  /*0d60*/  @P2 BRA `(.L_x_36) ;  /* 0x0000000000242947 */ /* 0x000fea0003800000 */
[----:B----45:R-:W1:Y:S01]  /*0d70*/  LDS R2, [UR8+0x34] ;  /* 0x00003408ff027984 */ /* 0x030e620008000800 */
[----:B------:R-:W-:-:S05]  /*0d80*/  IMAD.MOV.U32 R3, RZ, RZ, 0x7f000000 ;  /* 0x7f000000ff037424 */ /* 0x000fca00078e00ff */
[----:B-1----:R-:W-:-:S05]  /*0d90*/  LOP3.LUT R2, R2, 0xff000000, R3, 0xb8, !PT ;  /* 0xff00000002027812 */ /* 0x002fca00078eb803 */
[----:B------:R1:W-:Y:S01]  /*0da0*/  STS [UR8+0x34], R2 ;  /* 0x00003402ff007988 */ /* 0x0003e20008000808 */
[----:B------:R-:W-:Y:S05]  /*0db0*/  @P2 BRA `(.L_x_37) ;  /* 0x0000000000182947 */ /* 0x000fea0003800000 */
[----:B-1----:R-:W1:Y:S01]  /*0dc0*/  LDS R2, [UR8+0x38] ;  /* 0x00003808ff027984 */ /* 0x002e620008000800 */
[----:B------:R-:W-:-:S05]  /*0dd0*/  IMAD.MOV.U32 R3, RZ, RZ, 0xff ;  /* 0x000000ffff037424 */ /* 0x000fca00078e00ff */
[----:B-1----:R-:W-:-:S05]  /*0de0*/  LOP3.LUT R2, R2, 0xff, R3, 0xb8, !PT ;  /* 0x000000ff02027812 */ /* 0x002fca00078eb803 */
[----:B------:R1:W-:Y:S02]  /*0df0*/  STS [UR8+0x38], R2 ;  /* 0x00003802ff007988 */ /* 0x0003e40008000808 */
.L_x_36:
[----:B------:R-:W-:Y:S05]  /*0e00*/  @P2 BRA `(.L_x_38) ;  /* 0x00000000000c2947 */ /* 0x000fea0003800000 */
[----:B------:R1:W-:Y:S02]  /*0e10*/  STS [UR8+0x20], R5 ;  /* 0x00002005ff007988 */ /* 0x0003e40008000808 */
.L_x_37:
[----:B------:R-:W-:Y:S05]  /*0e20*/  @P2 BRA `(.L_x_39) ;  /* 0x0000000000242947 */ /* 0x000fea0003800000 */
[----:B------:R1:W-:Y:S02]  /*0e30*/  STS [UR8+0x24], R6 ;  /* 0x00002406ff007988 */ /* 0x0003e40008000808 */
.L_x_38:
[----:B------:R-:W-:Y:S05]  /*0e40*/  @P2 BRA `(.L_x_40) ;  /* 0x00000000002c2947 */ /* 0x000fea0003800000 */
[----:B-1--45:R-:W1:Y:S01]  /*0e50*/  LDS R2, [UR8+0x1c] ;  /* 0x00001c08ff027984 */ /* 0x032e620008000800 */
[----:B------:R-:W4:Y:S02]  /*0e60*/  LDC.64 R8, c[0x0][0x248] ;  /* 0x00009200ff087b82 */ /* 0x000f240000000a00 */
[--C-:B----4-:R-:W-:Y:S02]  /*0e70*/  SHF.R.U32.HI R5, RZ, 0x4, R9.reuse ;  /* 0x00000004ff057819 */ /* 0x110fe40000011609 */
[----:B------:R-:W-:-:S05]  /*0e80*/  SHF.R.U64 R3, R8, 0x4, R9 ;  /* 0x0000000408037819 */ /* 0x000fca0000001209 */
[----:B------:R4:W-:Y:S01]  /*0e90*/  STS [UR8+0xc], R3 ;  /* 0x00000c03ff007988 */ /* 0x0009e20008000808 */
[----:B-1----:R-:W-:-:S05]  /*0ea0*/  LOP3.LUT R2, R2, 0xf, R5, 0xb8, !PT ;  /* 0x0000000f02027812 */ /* 0x002fca00078eb805 */
[----:B------:R4:W-:Y:S02]  /*0eb0*/  STS [UR8+0x1c], R2 ;  /* 0x00001c02ff007988 */ /* 0x0009e40008000808 */
.L_x_39:
[----:B------:R-:W-:Y:S05]  /*0ec0*/  @P2 BRA `(.L_x_41) ;  /* 0x00000000001c2947 */ /* 0x000fea0003800000 */
[----:B-1--45:R-:W1:Y:S02]  /*0ed0*/  LDS R2, [UR8+0x34] ;  /* 0x00003408ff027984 */ /* 0x032e640008000800 */
[----:B-1----:R-:W-:-:S05]  /*0ee0*/  LOP3.LUT R2, R2, 0x7, RZ, 0xb8, !PT ;  /* 0x0000000702027812 */ /* 0x002fca00078eb8ff */
[----:B------:R1:W-:Y:S02]  /*0ef0*/  STS [UR8+0x34], R2 ;  /* 0x00003402ff007988 */ /* 0x0003e40008000808 */
.L_x_40:
[----:B------:R-:W-:Y:S05]  /*0f00*/  @P2 BRA `(.L_x_42) ;  /* 0x00000000001c2947 */ /* 0x000fea0003800000 */
[----:B-1--45:R-:W1:Y:S02]  /*0f10*/  LDS R2, [UR8+0x34] ;  /* 0x00003408ff027984 */ /* 0x032e640008000800 */
[----:B-1----:R-:W-:-:S05]  /*0f20*/  LOP3.LUT R2, R2, 0x38, RZ, 0xb8, !PT ;  /* 0x0000003802027812 */ /* 0x002fca00078eb8ff */
[----:B------:R1:W-:Y:S02]  /*0f30*/  STS [UR8+0x34], R2 ;  /* 0x00003402ff007988 */ /* 0x0003e40008000808 */
.L_x_41:
[----:B------:R-:W-:Y:S05]  /*0f40*/  @P2 BRA `(.L_x_43) ;  /* 0x00000000001c2947 */ /* 0x000fea0003800000 */
[----:B-1--45:R-:W1:Y:S02]  /*0f50*/  LDS R2, [UR8+0x8] ;  /* 0x00000808ff027984 */ /* 0x032e640008000800 */
[----:B-1----:R-:W-:-:S05]  /*0f60*/  LOP3.LUT R2, R2, 0x780, RZ, 0xb8, !PT ;  /* 0x0000078002027812 */ /* 0x002fca00078eb8ff */
[----:B------:R1:W-:Y:S02]  /*0f70*/  STS [UR8+0x8], R2 ;  /* 0x00000802ff007988 */ /* 0x0003e40008000808 */
.L_x_42:
[----:B------:R-:W-:Y:S05]  /*0f80*/  @P2 BRA `(.L_x_44) ;  /* 0x0000000000282947 */ /* 0x000fea0003800000 */
[----:B-1--45:R-:W1:Y:S02]  /*0f90*/  LDS R2, [UR8+0x8] ;  /* 0x00000808ff027984 */ /* 0x032e640008000800 */
[----:B-1----:R-:W-:-:S05]  /*0fa0*/  LOP3.LUT R2, R2, 0x1800, RZ, 0xb8, !PT ;  /* 0x0000180002027812 */ /* 0x002fca00078eb8ff */
[----:B------:R1:W-:Y:S02]  /*0fb0*/  STS [UR8+0x8], R2 ;  /* 0x00000802ff007988 */ /* 0x0003e40008000808 */
.L_x_43:
[----:B------:R-:W-:Y:S05]  /*0fc0*/  @P2 BREAK B4 ;  /* 0x0000000000042942 */ /* 0x000fea0003800000 */
[----:B------:R-:W-:Y:S05]  /*0fd0*/  @P2 BRA `(.L_x_45) ;  /* 0x0000000000242947 */ /* 0x000fea0003800000 */
[----:B-1--45:R-:W1:Y:S01]  /*0fe0*/  LDS R2, [UR8+0x8] ;  /* 0x00000808ff027984 */ /* 0x032e620008000800 */
[----:B------:R-:W-:-:S05]  /*0ff0*/  IMAD.MOV.U32 R3, RZ, RZ, 0x6000 ;  /* 0x00006000ff037424 */ /* 0x000fca00078e00ff */
[----:B-1----:R-:W-:-:S04]  /*1000*/  LOP3.LUT R2, R2, 0x6000, R3, 0xd8, !PT ;  /* 0x0000600002027812 */ /* 0x002fc800078ed803 */
[----:B------:R-:W-:-:S05]  /*1010*/  LOP3.LUT R2, R2, 0x400000, RZ, 0xb8, !PT ;  /* 0x0040000002027812 */ /* 0x000fca00078eb8ff */
[----:B------:R1:W-:Y:S02]  /*1020*/  STS [UR8+0x8], R2 ;  /* 0x00000802ff007988 */ /* 0x0003e40008000808 */
.L_x_44:
[----:B------:R-:W-:Y:S05]  /*1030*/  BSYNC B4 ;  /* 0x0000000000047941 */ /* 0x000fea0003800000 */
.L_x_35:
[----:B-1--45:R-:W1:Y:S02]  /*1040*/  @!P2 LDS R2, [UR8+0x8] ;  /* 0x00000808ff02a984 */ /* 0x032e640008000800 */
[----:B-1----:R-:W-:-:S05]  /*1050*/  @!P2 LOP3.LUT R2, R2, 0x8000, RZ, 0xb8, !PT ;  /* 0x000080000202a812 */ /* 0x002fca00078eb8ff */
[----:B------:R1:W-:Y:S02]  /*1060*/  @!P2 STS [UR8+0x8], R2 ;  /* 0x00000802ff00a988 */ /* 0x0003e40008000808 */
.L_x_45:
[----:B------:R-:W-:Y:S05]  /*1070*/  BSYNC B3 ;  /* 0x0000000000037941 */ /* 0x000fea0003800000 */
.L_x_34:
[----:B------:R-:W-:Y:S05]  /*1080*/  WARPSYNC.ALL ;  /* 0x0000000000007948 */ /* 0x000fea0003800000 */
[----:B------:R-:W-:Y:S01]  /*1090*/  UIADD3 UR4, UR4, 0x100, URZ ;  /* 0x0000010004047890 */ /* 0x000fe2000fffe03f */
[----:B------:R-:W-:Y:S02]  /*10a0*/  ISETP.GE.AND P1, PT, R13, 0x1, PT ;  /* 0x000000010d00780c */ /* 0x000fe40003f26270 */
[----:B------:R-:W-:Y:S02]  /*10b0*/  CS2R R88, SRZ ;  /* 0x0000000000587805 */ /* 0x000fe4000001ff00 */
[----:B------:R-:W-:Y:S01]  /*10c0*/  CS2R R90, SRZ ;  /* 0x00000000005a7805 */ /* 0x000fe2000001ff00 */
[----:B------:R-:W-:Y:S01]  /*10d0*/  UIADD3 UR24, UP0, UR4, UR24, URZ ;  /* 0x0000001804187290 */ /* 0x000fe2000ff1e03f */
[----:B------:R-:W-:-:S02]  /*10e0*/  CS2R R92, SRZ ;  /* 0x00000000005c7805 */ /* 0x000fc4000001ff00 */
[----:B------:R-:W-:Y:S02]  /*10f0*/  CS2R R94, SRZ ;  /* 0x00000000005e7805 */ /* 0x000fe4000001ff00 */
[----:B------:R-:W-:Y:S01]  /*1100*/  CS2R R96, SRZ ;  /* 0x0000000000607805 */ /* 0x000fe2000001ff00 */
[----:B------:R-:W-:Y:S01]  /*1110*/  ULEA.HI.X.SX32 UR25, UR4, UR25, 0x1, UP0 ;  /* 0x0000001904197291 */ /* 0x000fe200080f0e3f */
[----:B------:R-:W-:Y:S02]  /*1120*/  CS2R R98, SRZ ;  /* 0x0000000000627805 */ /* 0x000fe4000001ff00 */
[----:B------:R-:W-:Y:S02]  /*1130*/  CS2R R100, SRZ ;  /* 0x0000000000647805 */ /* 0x000fe4000001ff00 */
[----:B------:R-:W-:Y:S02]  /*1140*/  CS2R R102, SRZ ;  /* 0x0000000000667805 */ /* 0x000fe4000001ff00 */
[----:B------:R-:W-:-:S02]  /*1150*/  CS2R R104, SRZ ;  /* 0x0000000000687805 */ /* 0x000fc4000001ff00 */
[----:B------:R-:W-:Y:S02]  /*1160*/  CS2R R106, SRZ ;  /* 0x00000000006a7805 */ /* 0x000fe4000001ff00 */
[----:B------:R-:W-:Y:S02]  /*1170*/  CS2R R108, SRZ ;  /* 0x00000000006c7805 */ /* 0x000fe4000001ff00 */
        /* <DEDUP_REMOVED lines=38> */
[----:B------:R-:W-:Y:S01]  /*13e0*/  CS2R R58, SRZ ;  /* 0x00000000003a7805 */ /* 0x000fe2000001ff00 */
[----:B------:R-:W-:Y:S01]  /*13f0*/  IMAD.MOV.U32 R60, RZ, RZ, RZ ;  /* 0x000000ffff3c7224 */ /* 0x000fe200078e00ff */
[----:B------:R-:W-:Y:S06]  /*1400*/  @P0 BRA `(.L_x_46) ;  /* 0x0000000000280947 */ /* 0x000fec0003800000 */
[----:B-1--45:R-:W2:Y:S01]  /*1410*/  S2R R2, SR_LANEID ;  /* 0x0000000000027919 */ /* 0x032ea20000000000 */
[----:B------:R-:W-:Y:S05]  /*1420*/  WARPSYNC.ALL ;  /* 0x0000000000007948 */ /* 0x000fea0003800000 */
[----:B--23--:R-:W-:-:S05]  /*1430*/  IMAD.SHL.U32 R4, R2, 0x4, RZ ;  /* 0x0000000402047824 */ /* 0x00cfca00078e00ff */
[----:B------:R-:W1:Y:S01]  /*1440*/  LDS R5, [R4+UR8] ;  /* 0x0000000804057984 */ /* 0x000e620008000800 */
[----:B------:R-:W-:-:S05]  /*1450*/  IADD3 R2, P3, R4, UR24, RZ ;  /* 0x0000001804027c10 */ /* 0x000fca000ff7e0ff */
[----:B------:R-:W-:-:S05]  /*1460*/  IMAD.X R3, RZ, RZ, UR25, P3 ;  /* 0x00000019ff037e24 */ /* 0x000fca00098e06ff */
[----:B-1----:R1:W2:Y:S01]  /*1470*/  ATOMG.E.EXCH.STRONG.GPU PT, RZ, [R2], R5 ;  /* 0x0000000502ff73a8 */ /* 0x0022a200041ee100 */
[----:B------:R-:W-:-:S04]  /*1480*/  DEPBAR {5,4,3,2,1,0} ;  /* 0x0000003f0000791a */ /* 0x000fc80000000000 */
[----:B------:R1:W-:Y:S01]  /*1490*/  UTMACCTL.IV [UR24] ;  /* 0x00000000180079b9 */ /* 0x0003e20008000000 */
[----:B------:R-:W-:Y:S01]  /*14a0*/  NOP ;  /* 0x0000000000007918 */ /* 0x000fe20000000000 */
.L_x_46:
[----:B------:R-:W-:Y:S05]  /*14b0*/  @P0 BRA `(.L_x_47) ;  /* 0x00000000000c0947 */ /* 0x000fea0003800000 */
[----:B------:R0:W-:Y:S01]  /*14c0*/  UTMACMDFLUSH ;  /* 0x00000000000079b7 */ /* 0x0001e20000000000 */
[----:B------:R-:W-:Y:S05]  /*14d0*/  @P0 BRA `(.L_x_47) ;  /* 0x0000000000040947 */ /* 0x000fea0003800000 */
[----:B------:R-:W-:-:S04]  /*14e0*/  DEPBAR.LE SB0, 0x0 ;  /* 0x000080000000791a */ /* 0x000fc80000000000 */
.L_x_47:
[----:B------:R-:W-:Y:S05]  /*14f0*/  WARPSYNC.ALL ;  /* 0x0000000000007948 */ /* 0x000fea0003800000 */
[----:B--2---:R-:W-:Y:S01]  /*1500*/  BAR.SYNC.DEFER_BLOCKING 0x0 ;  /* 0x0000000000007b1d */ /* 0x004fe20000010000 */
[----:B------:R-:W-:Y:S01]  /*1510*/  USHF.L.U32 UR11, UR29, 0x8, URZ ;  /* 0x000000081d0b7899 */ /* 0x000fe2000800063f */
[----:B------:R-:W-:Y:S01]  /*1520*/  IMAD.MOV.U32 R61, RZ, RZ, RZ ;  /* 0x000000ffff3d7224 */ /* 0x000fe200078e00ff */
[----:B------:R-:W-:Y:S01]  /*1530*/  USHF.L.U32 UR7, UR28, 0x7, URZ ;  /* 0x000000071c077899 */ /* 0x000fe2000800063f */
[----:B------:R-:W-:Y:S02]  /*1540*/  CS2R R62, SRZ ;  /* 0x00000000003e7805 */ /* 0x000fe4000001ff00 */
[----:B------:R-:W-:Y:S01]  /*1550*/  CS2R R64, SRZ ;  /* 0x0000000000407805 */ /* 0x000fe2000001ff00 */
[----:B------:R-:W-:Y:S01]  /*1560*/  VOTEU.ALL UP0, P2 ;  /* 0x00000000003f7886 */ /* 0x000fe20001000000 */
[----:B------:R-:W-:Y:S01]  /*1570*/  UMOV UR4, 0x1 ;  /* 0x0000000100047882 */ /* 0x000fe20000000000 */
[----:B------:R-:W-:-:S02]  /*1580*/  CS2R R66, SRZ ;  /* 0x0000000000427805 */ /* 0x000fc4000001ff00 */
[----:B------:R-:W-:Y:S02]  /*1590*/  CS2R R68, SRZ ;  /* 0x0000000000447805 */ /* 0x000fe4000001ff00 */
[----:B------:R-:W-:Y:S01]  /*15a0*/  CS2R R70, SRZ ;  /* 0x0000000000467805 */ /* 0x000fe2000001ff00 */
[----:B------:R-:W-:-:S04]  /*15b0*/  @!UP0 UIADD3 UR4, -UR4, 0x100000, URZ ;  /* 0x0010000004048890 */ /* 0x000fc8000fffe13f */
[----:B------:R-:W-:Y:S02]  /*15c0*/  @!UP0 USHF.L.U32 UR5, UR4, 0xb, URZ ;  /* 0x0000000b04058899 */ /* 0x000fe4000800063f */
[----:B------:R-:W-:Y:S01]  /*15d0*/  @!UP0 USHF.L.U32 UR4, UR4, 0x1, URZ ;  /* 0x0000000104048899 */ /* 0x000fe2000800063f */
[----:B------:R-:W-:Y:S01]  /*15e0*/  CS2R R72, SRZ ;  /* 0x0000000000487805 */ /* 0x000fe2000001ff00 */
[----:B------:R-:W-:Y:S01]  /*15f0*/  VOTEU.ALL UP0, P2 ;  /* 0x00000000003f7886 */ /* 0x000fe20001000000 */
[----:B------:R-:W-:Y:S02]  /*1600*/  CS2R R74, SRZ ;  /* 0x00000000004a7805 */ /* 0x000fe4000001ff00 */
[----:B------:R-:W-:Y:S02]  /*1610*/  CS2R R76, SRZ ;  /* 0x00000000004c7805 */ /* 0x000fe4000001ff00 */
[----:B------:R-:W-:Y:S02]  /*1620*/  CS2R R78, SRZ ;  /* 0x00000000004e7805 */ /* 0x000fe4000001ff00 */
[----:B------:R-:W-:-:S02]  /*1630*/  CS2R R80, SRZ ;  /* 0x0000000000507805 */ /* 0x000fc4000001ff00 */
[----:B------:R-:W-:Y:S02]  /*1640*/  CS2R R82, SRZ ;  /* 0x0000000000527805 */ /* 0x000fe4000001ff00 */
[----:B------:R-:W-:Y:S02]  /*1650*/  CS2R R84, SRZ ;  /* 0x0000000000547805 */ /* 0x000fe4000001ff00 */
[----:B------:R-:W-:Y:S01]  /*1660*/  CS2R R86, SRZ ;  /* 0x0000000000567805 */ /* 0x000fe2000001ff00 */
[----:B------:R-:W2:Y:S02]  /*1670*/  FENCE.VIEW.ASYNC.S ;  /* 0x00000000000073c6 */ /* 0x000ea40000000000 */
[----:B--2---:R2:W1:Y:S01]  /*1680*/  @!UP0 SYNCS.EXCH.64 URZ, [UR8+0x6000], UR4 ;  /* 0x00600004083f85b2 */ /* 0x0044620008000100 */
[----:B------:R-:W-:Y:S05]  /*1690*/  @!P1 BRA `(.L_x_48) ;  /* 0x0000000400f89947 */ /* 0x000fea0003800000 */
[----:B-1--45:R-:W-:Y:S01]  /*16a0*/  SHF.R.U32.HI R2, RZ, 0x5, R0 ;  /* 0x00000005ff027819 */ /* 0x032fe20000011600 */
[----:B--2---:R-:W-:Y:S01]  /*16b0*/  UIADD3 UR4, UR8, 0x4000, URZ ;  /* 0x0000400008047890 */ /* 0x004fe2000fffe03f */
[----:B------:R-:W-:Y:S02]  /*16c0*/  CS2R R88, SRZ ;  /* 0x0000000000587805 */ /* 0x000fe4000001ff00 */
[----:B------:R-:W-:Y:S02]  /*16d0*/  CS2R R90, SRZ ;  /* 0x00000000005a7805 */ /* 0x000fe4000001ff00 */
[----:B------:R-:W-:Y:S01]  /*16e0*/  R2UR UR30, R2 ;  /* 0x00000000021e72ca */ /* 0x000fe200000e0000 */
[----:B------:R-:W-:Y:S01]  /*16f0*/  USHF.R.U32.HI UR4, URZ, 0x4, UR4 ;  /* 0x000000043f047899 */ /* 0x000fe20008011604 */
[----:B------:R-:W-:Y:S02]  /*1700*/  CS2R R92, SRZ ;  /* 0x00000000005c7805 */ /* 0x000fe4000001ff00 */
[----:B------:R-:W-:-:S02]  /*1710*/  CS2R R94, SRZ ;  /* 0x00000000005e7805 */ /* 0x000fc4000001ff00 */
[----:B------:R-:W-:Y:S01]  /*1720*/  CS2R R96, SRZ ;  /* 0x0000000000607805 */ /* 0x000fe2000001ff00 */
[----:B------:R-:W-:Y:S01]  /*1730*/  USGXT.U32 UR4, UR4, 0xe ;  /* 0x0000000e0404789a */ /* 0x000fe20008000000 */
        /* <DEDUP_REMOVED lines=58> */
[----:B------:R-:W-:Y:S01]  /*1ae0*/  CS2R R86, SRZ ;  /* 0x0000000000567805 */ /* 0x000fe2000001ff00 */
[----:B------:R-:W-:Y:S01]  /*1af0*/  UMOV UR14, 0xfffffffe ;  /* 0xfffffffe000e7882 */ /* 0x000fe20000000000 */
[----:B------:R-:W-:Y:S01]  /*1b00*/  UMOV UR15, 0x7fffffdf ;  /* 0x7fffffdf000f7882 */ /* 0x000fe20000000000 */
[----:B------:R-:W-:Y:S01]  /*1b10*/  UMOV UR5, URZ ;  /* 0x0000003f00057c82 */ /* 0x000fe20008000000 */
[----:B------:R-:W-:Y:S01]  /*1b20*/  UMOV UR10, URZ ;  /* 0x0000003f000a7c82 */ /* 0x000fe20008000000 */
[----:B------:R-:W-:-:S02]  /*1b30*/  UIADD3.64 UR14, UR4, -UR14, URZ ;  /* 0x8000000e040e7297 */ /* 0x000fc4000fffe03f */
[----:B------:R-:W-:Y:S01]  /*1b40*/  UMOV UR18, UR4 ;  /* 0x0000000400127c82 */ /* 0x000fe20008000000 */
[----:B------:R-:W-:-:S09]  /*1b50*/  UMOV UR19, 0x80000020 ;  /* 0x8000002000137882 */ /* 0x000fd20000000000 */
.L_x_50:
[----:B------:R-:W-:Y:S01]  /*1b60*/  BAR.SYNC.DEFER_BLOCKING 0x0 ;  /* 0x0000000000007b1d */ /* 0x000fe20000010000 */
[----:B------:R-:W-:Y:S01]  /*1b70*/  @!P2 IMAD.MOV.U32 R2, RZ, RZ, 0x6000 ;  /* 0x00006000ff02a424 */ /* 0x000fe200078e00ff */
[----:B------:R-:W-:Y:S02]  /*1b80*/  ELECT P0, URZ, PT ;  /* 0x00000000003f782f */ /* 0x000fe40003800000 */
[----:B------:R-:W-:Y:S02]  /*1b90*/  ELECT P1, URZ, PT ;  /* 0x00000000003f782f */ /* 0x000fe40003820000 */
[C---:B------:R-:W-:Y:S01]  /*1ba0*/  ISETP.LT.U32.AND P0, PT, R7.reuse, 0x20, P0 ;  /* 0x000000200700780c */ /* 0x040fe20000701070 */
[----:B------:R-:W-:Y:S01]  /*1bb0*/  UMOV UR6, UR10 ;  /* 0x0000000a00067c82 */ /* 0x000fe20008000000 */
[----:B------:R-:W-:Y:S01]  /*1bc0*/  ISETP.LT.U32.AND P1, PT, R7, 0x20, P1 ;  /* 0x000000200700780c */ /* 0x000fe20000f21070 */
[----:B------:R-:W-:Y:S01]  /*1bd0*/  USHF.L.U32 UR16, UR30, 0x6, URZ ;  /* 0x000000061e107899 */ /* 0x000fe2000800063f */
[----:B------:R-:W-:-:S03]  /*1be0*/  UMOV UR17, 0x80000020 ;  /* 0x8000002000117882 */ /* 0x000fc60000000000 */
[----:B------:R-:W-:-:S04]  /*1bf0*/  ULOP3.LUT UR16, UR16, 0x100, URZ, 0xc0, !UPT ;  /* 0x0000010010107892 */ /* 0x000fc8000f8ec03f */
[----:B------:R-:W-:Y:S02]  /*1c00*/  ULEA.HI UR16, UR8, UR16, URZ, 0x1c ;  /* 0x0000001008107291 */ /* 0x000fe4000f8fe03f */
[----:B------:R-:W-:Y:S01]  /*1c10*/  VOTEU.ANY UP0, P0 ;  /* 0x00000000003f7886 */ /* 0x000fe20000000100 */
[----:B------:R-:W-:Y:S01]  /*1c20*/  VOTEU.ANY UP2, P0 ;  /* 0x00000000003f7886 */ /* 0x000fe20000040100 */
[----:B------:R-:W-:Y:S01]  /*1c30*/  VOTEU.ANY UP1, P1 ;  /* 0x00000000003f7886 */ /* 0x000fe20000820100 */
[----:B------:R-:W-:Y:S01]  /*1c40*/  VOTEU.ANY UP3, P1 ;  /* 0x00000000003f7886 */ /* 0x000fe20000860100 */
[----:B------:R-:W-:Y:S01]  /*1c50*/  ULOP3.LUT UR16, UR16, 0x3fff, URZ, 0xc0, !UPT ;  /* 0x00003fff10107892 */ /* 0x000fe2000f8ec03f */
[----:B------:R1:W-:Y:S01]  /*1c60*/  @!P2 SYNCS.ARRIVE.TRANS64 RZ, [UR8+0x6000], R2 ;  /* 0x00600002ffffa9a7 */ /* 0x0003e20008000008 */
[----:B------:R2:W-:Y:S06]  /*1c70*/  MEMBAR.ALL.CTA ;  /* 0x0000000000007992 */ /* 0x0005ec0000008000 */
[----:B--2---:R-:W2:Y:S01]  /*1c80*/  FENCE.VIEW.ASYNC.S ;  /* 0x00000000000073c6 */ /* 0x004ea20000000000 */
[----:B------:R-:W-:Y:S01]  /*1c90*/  @UP0 UIADD3 UR9, UR8, 0x6000, URZ ;  /* 0x0000600008090890 */ /* 0x000fe2000fffe03f */
[----:B------:R-:W-:Y:S01]  /*1ca0*/  @UP0 UMOV UR12, UR20 ;  /* 0x00000014000c0c82 */ /* 0x000fe20008000000 */
[----:B------:R-:W-:Y:S01]  /*1cb0*/  @UP0 UMOV UR13, UR21 ;  /* 0x00000015000d0c82 */ /* 0x000fe20008000000 */
[----:B------:R-:W-:-:S02]  /*1cc0*/  @UP1 UIADD3 UR4, UR8, 0x4000, URZ ;  /* 0x0000400008041890 */ /* 0x000fc4000fffe03f */
[----:B------:R-:W-:Y:S01]  /*1cd0*/  @UP1 UIADD3 UR5, UR8, 0x6000, URZ ;  /* 0x0000600008051890 */ /* 0x000fe2000fffe03f */
[----:B-1----:R-:W-:Y:S01]  /*1ce0*/  SHF.L.U32 R2, R12, 0x1f, RZ ;  /* 0x0000001f0c027819 */ /* 0x002fe200000006ff */
[----:B------:R-:W-:Y:S01]  /*1cf0*/  @UP1 UMOV UR26, UR22 ;  /* 0x00000016001a1c82 */ /* 0x000fe20008000000 */
[----:B------:R-:W-:Y:S01]  /*1d00*/  @UP1 UMOV UR27, UR23 ;  /* 0x00000017001b1c82 */ /* 0x000fe20008000000 */
[----:B--2---:R-:W-:Y:S06]  /*1d10*/  BAR.SYNC.DEFER_BLOCKING 0x0 ;  /* 0x0000000000007b1d */ /* 0x004fec0000010000 */
[----:B------:R1:W-:Y:S02]  /*1d20*/  @UP2 UTMALDG.2D [UR8], [UR12] ;  /* 0x000000080c0025b4 */ /* 0x0003e40008008000 */
[----:B------:R-:W-:Y:S06]  /*1d30*/  BAR.SYNC.DEFER_BLOCKING 0x0 ;  /* 0x0000000000007b1d */ /* 0x000fec0000010000 */
[----:B------:R1:W-:Y:S02]  /*1d40*/  @UP3 UTMALDG.2D [UR4], [UR26] ;  /* 0x000000041a0035b4 */ /* 0x0003e40008008000 */
[----:B------:R-:W-:Y:S06]  /*1d50*/  BAR.SYNC.DEFER_BLOCKING 0x0 ;  /* 0x0000000000007b1d */ /* 0x000fec0000010000 */
[----:B------:R-:W2:Y:S02]  /*1d60*/  SYNCS.PHASECHK.TRANS64.TRYWAIT P0, [UR8+0x6000], R2 ;  /* 0x00600002ff0075a7 */ /* 0x000ea40008000148 */
[----:B-12---:R-:W-:Y:S05]  /*1d70*/  @!P0 BRA `(.L_x_49) ;  /* 0x0000000800cc8947 */ /* 0x006fea0003800000 */
.L_x_51:
[----:B------:R-:W-:Y:S02]  /*1d80*/  WARPGROUP.DEPBAR.LE gsb0, 0x0 ;  /* 0x00008000000079c5 */ /* 0x000fe40000010000 */
[----:B------:R-:W-:Y:S01]  /*1d90*/  WARPGROUP.ARRIVE ;  /* 0x00000000000079c5 */ /* 0x000fe20000000000 */
[----:B------:R-:W-:Y:S01]  /*1da0*/  UIADD3 UR12, UP0, UR16, 0x2, URZ ;  /* 0x00000002100c7890 */ /* 0x000fe2000ff1e03f */
[----:B------:R-:W1:Y:S01]  /*1db0*/  LDC R2, c[0x0][0x230] ;  /* 0x00008c00ff027b82 */ /* 0x000e620000000800 */
[----:B------:R-:W-:Y:S01]  /*1dc0*/  UMOV UR4, URZ ;  /* 0x0000003f00047c82 */ /* 0x000fe20008000000 */
[----:B------:R-:W-:Y:S01]  /*1dd0*/  UIADD3 UR10, UR10, 0x40, URZ ;  /* 0x000000400a0a7890 */ /* 0x000fe2000fffe03f */
[----:B------:R-:W-:Y:S01]  /*1de0*/  LOP3.LUT R12, R12, 0x1, RZ, 0x3c, !PT ;  /* 0x000000010c0c7812 */ /* 0x000fe200078e3cff */
[----:B------:R-:W-:Y:S01]  /*1df0*/  QGMMA.64x128x32.F32.E4M3.E4M3 R88, gdesc[UR16], R88 ;  /* 0x01e00000105879f3 */ /* 0x000fe20008700858 */
[----:B------:R-:W-:-:S04]  /*1e00*/  UIADD3.X UR13, UR4, -0x7fffffe0, URZ, UP0, !UPT ;  /* 0x80000020040d7890 */ /* 0x000fc800087fe43f */
[----:B------:R-:W-:Y:S01]  /*1e10*/  UIADD3.64 UR16, UR12, 0x1fe, URZ ;  /* 0x000001fe0c107897 */ /* 0x000fe2000fffe03f */
[----:B-1----:R-:W-:-:S06]  /*1e20*/  ISETP.LE.AND P0, PT, R2, UR10, PT ;  /* 0x0000000a02007c0c */ /* 0x002fcc000bf03270 */
[----:B------:R-:W-:Y:S01]  /*1e30*/  QGMMA.64x128x32.F32.E4M3.E4M3 R88, gdesc[UR12], R88 ;  /* 0x01e000000c5879f3 */ /* 0x000fe20008700858 */
[----:B------:R-:W-:-:S11]  /*1e40*/  UIADD3.64 UR12, UR12, 0x200, URZ ;  /* 0x000002000c0c7897 */ /* 0x000fd6000fffe03f */
[----:B------:R-:W-:-:S12]  /*1e50*/  QGMMA.64x128x32.F32.E4M3.E4M3 R24, gdesc[UR16], R24 ;  /* 0x01e00000101879f3 */ /* 0x000fd80008700818 */
[----:B------:R-:W-:Y:S01]  /*1e60*/  QGMMA.64x128x32.F32.E4M3.E4M3 R24, gdesc[UR12], R24, gsb0 ;  /* 0x01e000000c1879f3 */ /* 0x000fe20008000818 */
[----:B------:R-:W-:Y:S05]  /*1e70*/  @!P0 BRA `(.L_x_50) ;  /* 0xfffffffc00388947 */ /* 0x000fea000383ffff */
.L_x_48:
[----:B------:R-:W-:Y:S02]  /*1e80*/  WARPGROUP.DEPBAR.LE gsb0, 0x0 ;  /* 0x00008000000079c5 */ /* 0x000fe40000010000 */
[----:B-1----:R-:W-:Y:S01]  /*1e90*/  BAR.SYNC.DEFER_BLOCKING 0x0 ;  /* 0x0000000000007b1d */ /* 0x002fe20000010000 */
[C---:B----45:R-:W-:Y:S01]  /*1ea0*/  IMAD.SHL.U32 R2, R0.reuse, 0x40, RZ ;  /* 0x0000004000027824 */ /* 0x070fe200078e00ff */
[C---:B------:R-:W-:Y:S01]  /*1eb0*/  LOP3.LUT R3, R0.reuse, 0x1c, RZ, 0xc0, !PT ;  /* 0x0000001c00037812 */ /* 0x040fe200078ec0ff */
[----:B---3--:R-:W-:Y:S01]  /*1ec0*/  IMAD.SHL.U32 R4, R0, 0x2, RZ ;  /* 0x0000000200047824 */ /* 0x008fe200078e00ff */
[----:B------:R-:W-:Y:S02]  /*1ed0*/  ELECT P0, URZ, PT ;  /* 0x00000000003f782f */ /* 0x000fe40003800000 */
[----:B------:R-:W-:Y:S01]  /*1ee0*/  F2FP.SATFINITE.E4M3.F32.PACK_AB_MERGE_C R88, R89, R88, RZ ;  /* 0x000000585958723e */ /* 0x000fe200048070ff */
[----:B------:R-:W-:Y:S01]  /*1ef0*/  UMOV UR9, UR7 ;  /* 0x0000000700097c82 */ /* 0x000fe20008000000 */
[----:B------:R-:W-:Y:S01]  /*1f00*/  LOP3.LUT R2, R2, 0x3800, RZ, 0xc0, !PT ;  /* 0x0000380002027812 */ /* 0x000fe200078ec0ff */
[----:B------:R-:W-:Y:S01]  /*1f10*/  UMOV UR10, UR11 ;  /* 0x0000000b000a7c82 */ /* 0x000fe20008000000 */
[----:B------:R-:W-:-:S02]  /*1f20*/  LOP3.LUT R4, R4, 0x6, RZ, 0xc0, !PT ;  /* 0x0000000604047812 */ /* 0x000fc400078ec0ff */
[----:B------:R-:W-:Y:S01]  /*1f30*/  F2FP.SATFINITE.E4M3.F32.PACK_AB_MERGE_C R90, R91, R90, RZ ;  /* 0x0000005a5b5a723e */ /* 0x000fe200048070ff */
[----:B------:R-:W-:Y:S01]  /*1f40*/  IMAD R2, R3, 0x20, R2 ;  /* 0x0000002003027824 */ /* 0x000fe200078e0202 */
[----:B------:R-:W-:Y:S01]  /*1f50*/  F2FP.SATFINITE.E4M3.F32.PACK_AB_MERGE_C R92, R93, R92, RZ ;  /* 0x0000005c5d5c723e */ /* 0x000fe200048070ff */
[----:B------:R-:W-:Y:S01]  /*1f60*/  IMAD R3, R3, 0x4, R4 ;  /* 0x0000000403037824 */ /* 0x000fe200078e0204 */
[----:B------:R-:W-:Y:S02]  /*1f70*/  F2FP.SATFINITE.E4M3.F32.PACK_AB_MERGE_C R94, R95, R94, RZ ;  /* 0x0000005e5f5e723e */ /* 0x000fe400048070ff */
[----:B------:R-:W-:Y:S01]  /*1f80*/  F2FP.SATFINITE.E4M3.F32.PACK_AB_MERGE_C R24, R25, R24, RZ ;  /* 0x000000181918723e */ /* 0x000fe200048070ff */
[----:B------:R-:W-:Y:S01]  /*1f90*/  IMAD.IADD R3, R2, 0x1, R3 ;  /* 0x0000000102037824 */ /* 0x000fe200078e0203 */
[----:B------:R-:W-:Y:S02]  /*1fa0*/  F2FP.SATFINITE.E4M3.F32.PACK_AB_MERGE_C R26, R27, R26, RZ ;  /* 0x0000001a1b1a723e */ /* 0x000fe400048070ff */
[----:B------:R-:W-:-:S02]  /*1fb0*/  F2FP.SATFINITE.E4M3.F32.PACK_AB_MERGE_C R28, R29, R28, RZ ;  /* 0x0000001c1d1c723e */ /* 0x000fc400048070ff */
[----:B------:R-:W-:Y:S01]  /*1fc0*/  F2FP.SATFINITE.E4M3.F32.PACK_AB_MERGE_C R30, R31, R30, RZ ;  /* 0x0000001e1f1e723e */ /* 0x000fe200048070ff */
[----:B------:R-:W1:Y:S02]  /*1fd0*/  @!P2 SYNCS.CCTL.IV [UR8+0x6000] ;  /* 0x00600000ff00a9b1 */ /* 0x000e640008000008 */
[----:B-1----:R-:W-:Y:S01]  /*1fe0*/  BAR.SYNC.DEFER_BLOCKING 0x0 ;  /* 0x0000000000007b1d */ /* 0x002fe20000010000 */
[----:B------:R-:W-:Y:S02]  /*1ff0*/  F2FP.SATFINITE.E4M3.F32.PACK_AB_MERGE_C R96, R97, R96, RZ ;  /* 0x000000606160723e */ /* 0x000fe400048070ff */
[----:B------:R-:W-:Y:S02]  /*2000*/  F2FP.SATFINITE.E4M3.F32.PACK_AB_MERGE_C R98, R99, R98, RZ ;  /* 0x000000626362723e */ /* 0x000fe400048070ff */
[----:B------:R-:W-:Y:S02]  /*2010*/  F2FP.SATFINITE.E4M3.F32.PACK_AB_MERGE_C R100, R101, R100, RZ ;  /* 0x000000646564723e */ /* 0x000fe400048070ff */
[----:B------:R-:W-:-:S02]  /*2020*/  F2FP.SATFINITE.E4M3.F32.PACK_AB_MERGE_C R102, R103, R102, RZ ;  /* 0x000000666766723e */ /* 0x000fc400048070ff */
[----:B------:R-:W-:Y:S02]  /*2030*/  F2FP.SATFINITE.E4M3.F32.PACK_AB_MERGE_C R32, R33, R32, RZ ;  /* 0x000000202120723e */ /* 0x000fe400048070ff */
[----:B------:R-:W-:Y:S02]  /*2040*/  F2FP.SATFINITE.E4M3.F32.PACK_AB_MERGE_C R34, R35, R34, RZ ;  /* 0x000000222322723e */ /* 0x000fe400048070ff */
[----:B------:R-:W-:Y:S02]  /*2050*/  F2FP.SATFINITE.E4M3.F32.PACK_AB_MERGE_C R36, R37, R36, RZ ;  /* 0x000000242524723e */ /* 0x000fe400048070ff */
[----:B------:R-:W-:Y:S02]  /*2060*/  F2FP.SATFINITE.E4M3.F32.PACK_AB_MERGE_C R38, R39, R38, RZ ;  /* 0x000000262726723e */ /* 0x000fe400048070ff */
[----:B------:R-:W-:Y:S02]  /*2070*/  ISETP.LT.U32.AND P0, PT, R7, 0x20, P0 ;  /* 0x000000200700780c */ /* 0x000fe40000701070 */
[----:B------:R-:W-:-:S02]  /*2080*/  LOP3.LUT R5, R3, 0x10, RZ, 0x3c, !PT ;  /* 0x0000001003057812 */ /* 0x000fc400078e3cff */
[----:B------:R-:W-:Y:S02]  /*2090*/  F2FP.SATFINITE.E4M3.F32.PACK_AB_MERGE_C R104, R105, R104, RZ ;  /* 0x000000686968723e */ /* 0x000fe400048070ff */
[----:B------:R-:W-:Y:S01]  /*20a0*/  F2FP.SATFINITE.E4M3.F32.PACK_AB_MERGE_C R106, R107, R106, RZ ;  /* 0x0000006a6b6a723e */ /* 0x000fe200048070ff */
[----:B------:R-:W-:Y:S01]  /*20b0*/  STS.U16 [R3+UR8], R88 ;  /* 0x0000005803007988 */ /* 0x000fe20008000408 */
[----:B------:R-:W-:Y:S02]  /*20c0*/  F2FP.SATFINITE.E4M3.F32.PACK_AB_MERGE_C R108, R109, R108, RZ ;  /* 0x0000006c6d6c723e */ /* 0x000fe400048070ff */
[----:B------:R-:W-:Y:S01]  /*20d0*/  F2FP.SATFINITE.E4M3.F32.PACK_AB_MERGE_C R110, R111, R110, RZ ;  /* 0x0000006e6f6e723e */ /* 0x000fe200048070ff */
[----:B------:R-:W-:Y:S01]  /*20e0*/  STS.U16 [R3+UR8+0x400], R90 ;  /* 0x0004005a03007988 */ /* 0x000fe20008000408 */
[----:B------:R-:W-:Y:S01]  /*20f0*/  F2FP.SATFINITE.E4M3.F32.PACK_AB_MERGE_C R40, R41, R40, RZ ;  /* 0x000000282928723e */ /* 0x000fe200048070ff */
[----:B------:R-:W-:Y:S01]  /*2100*/  VOTEU.ANY UP0, P0 ;  /* 0x00000000003f7886 */ /* 0x000fe20000000100 */
[----:B------:R-:W-:Y:S01]  /*2110*/  F2FP.SATFINITE.E4M3.F32.PACK_AB_MERGE_C R42, R43, R42, RZ ;  /* 0x0000002a2b2a723e */ /* 0x000fe200048070ff */
[----:B------:R-:W-:Y:S01]  /*2120*/  STS.U16 [R3+UR8+0x8], R92 ;  /* 0x0000085c03007988 */ /* 0x000fe20008000408 */
[----:B------:R-:W-:Y:S01]  /*2130*/  F2FP.SATFINITE.E4M3.F32.PACK_AB_MERGE_C R44, R45, R44, RZ ;  /* 0x0000002c2d2c723e */ /* 0x000fe200048070ff */
[----:B------:R-:W-:Y:S01]  /*2140*/  VOTEU.ANY UP1, P0 ;  /* 0x00000000003f7886 */ /* 0x000fe20000020100 */
[----:B------:R-:W-:Y:S01]  /*2150*/  F2FP.SATFINITE.E4M3.F32.PACK_AB_MERGE_C R46, R47, R46, RZ ;  /* 0x0000002e2f2e723e */ /* 0x000fe200048070ff */
[----:B------:R-:W-:Y:S01]  /*2160*/  STS.U16 [R3+UR8+0x408], R94 ;  /* 0x0004085e03007988 */ /* 0x000fe20008000408 */
[----:B------:R-:W-:Y:S01]  /*2170*/  LOP3.LUT R7, R3, 0x20, RZ, 0x3c, !PT ;  /* 0x0000002003077812 */ /* 0x000fe200078e3cff */
[----:B--2---:R-:W-:Y:S01]  /*2180*/  @UP0 UMOV UR4, UR24 ;  /* 0x0000001800040c82 */ /* 0x004fe20008000000 */
[----:B------:R-:W-:Y:S01]  /*2190*/  F2FP.SATFINITE.E4M3.F32.PACK_AB_MERGE_C R112, R113, R112, RZ ;  /* 0x000000707170723e */ /* 0x000fe200048070ff */
[----:B------:R-:W-:Y:S01]  /*21a0*/  STS.U16 [R3+UR8+0x4000], R24 ;  /* 0x0040001803007988 */ /* 0x000fe20008000408 */
[----:B------:R-:W-:Y:S01]  /*21b0*/  F2FP.SATFINITE.E4M3.F32.PACK_AB_MERGE_C R114, R115, R114, RZ ;  /* 0x000000727372723e */ /* 0x000fe200048070ff */
[----:B------:R-:W-:Y:S01]  /*21c0*/  @UP0 UMOV UR5, UR25 ;  /* 0x0000001900050c82 */ /* 0x000fe20008000000 */
[----:B------:R-:W-:Y:S01]  /*21d0*/  F2FP.SATFINITE.E4M3.F32.PACK_AB_MERGE_C R116, R117, R116, RZ ;  /* 0x000000747574723e */ /* 0x000fe200048070ff */
[----:B------:R-:W-:Y:S01]  /*21e0*/  STS.U16 [R3+UR8+0x4400], R26 ;  /* 0x0044001a03007988 */ /* 0x000fe20008000408 */
[----:B------:R-:W-:-:S02]  /*21f0*/  F2FP.SATFINITE.E4M3.F32.PACK_AB_MERGE_C R118, R119, R118, RZ ;  /* 0x000000767776723e */ /* 0x000fc400048070ff */
[----:B------:R-:W-:Y:S01]  /*2200*/  F2FP.SATFINITE.E4M3.F32.PACK_AB_MERGE_C R48, R49, R48, RZ ;  /* 0x000000303130723e */ /* 0x000fe200048070ff */
[----:B------:R-:W-:Y:S01]  /*2210*/  STS.U16 [R3+UR8+0x4008], R28 ;  /* 0x0040081c03007988 */ /* 0x000fe20008000408 */
[----:B------:R-:W-:Y:S02]  /*2220*/  F2FP.SATFINITE.E4M3.F32.PACK_AB_MERGE_C R50, R51, R50, RZ ;  /* 0x000000323332723e */ /* 0x000fe400048070ff */
[----:B------:R-:W-:Y:S01]  /*2230*/  F2FP.SATFINITE.E4M3.F32.PACK_AB_MERGE_C R52, R53, R52, RZ ;  /* 0x000000343534723e */ /* 0x000fe200048070ff */
[----:B------:R-:W-:Y:S01]  /*2240*/  STS.U16 [R3+UR8+0x4408], R30 ;  /* 0x0044081e03007988 */ /* 0x000fe20008000408 */
[----:B------:R-:W-:Y:S02]  /*2250*/  F2FP.SATFINITE.E4M3.F32.PACK_AB_MERGE_C R54, R55, R54, RZ ;  /* 0x000000363736723e */ /* 0x000fe400048070ff */
[----:B------:R-:W-:Y:S01]  /*2260*/  LOP3.LUT R9, R3, 0x30, RZ, 0x3c, !PT ;  /* 0x0000003003097812 */ /* 0x000fe200078e3cff */
[----:B------:R-:W-:Y:S01]  /*2270*/  STS.U16 [R5+UR8], R96 ;  /* 0x0000006005007988 */ /* 0x000fe20008000408 */
[----:B------:R-:W-:-:S02]  /*2280*/  F2FP.SATFINITE.E4M3.F32.PACK_AB_MERGE_C R120, R121, R120, RZ ;  /* 0x000000787978723e */ /* 0x000fc400048070ff */
[----:B------:R-:W-:Y:S01]  /*2290*/  F2FP.SATFINITE.E4M3.F32.PACK_AB_MERGE_C R122, R123, R122, RZ ;  /* 0x0000007a7b7a723e */ /* 0x000fe200048070ff */
[----:B------:R-:W-:Y:S01]  /*22a0*/  STS.U16 [R5+UR8+0x400], R98 ;  /* 0x0004006205007988 */ /* 0x000fe20008000408 */
[----:B------:R-:W-:Y:S02]  /*22b0*/  F2FP.SATFINITE.E4M3.F32.PACK_AB_MERGE_C R124, R125, R124, RZ ;  /* 0x0000007c7d7c723e */ /* 0x000fe400048070ff */
[----:B------:R-:W-:Y:S01]  /*22c0*/  F2FP.SATFINITE.E4M3.F32.PACK_AB_MERGE_C R126, R127, R126, RZ ;  /* 0x0000007e7f7e723e */ /* 0x000fe200048070ff */
[----:B------:R-:W-:Y:S01]  /*22d0*/  STS.U16 [R5+UR8+0x8], R100 ;  /* 0x0000086405007988 */ /* 0x000fe20008000408 */
[----:B------:R-:W-:Y:S02]  /*22e0*/  F2FP.SATFINITE.E4M3.F32.PACK_AB_MERGE_C R56, R57, R56, RZ ;  /* 0x000000383938723e */ /* 0x000fe400048070ff */
        /* <DEDUP_REMOVED lines=13> */
[----:B------:R1:W-:Y:S01]  /*23c0*/  STS.U16 [R5+UR8+0x4408], R38 ;  /* 0x0044082605007988 */ /* 0x0003e20008000408 */
[----:B------:R-:W-:Y:S02]  /*23d0*/  F2FP.SATFINITE.E4M3.F32.PACK_AB_MERGE_C R68, R69, R68, RZ ;  /* 0x000000444544723e */ /* 0x000fe400048070ff */
[----:B------:R-:W-:Y:S01]  /*23e0*/  F2FP.SATFINITE.E4M3.F32.PACK_AB_MERGE_C R70, R71, R70, RZ ;  /* 0x000000464746723e */ /* 0x000fe200048070ff */
[----:B------:R-:W-:Y:S01]  /*23f0*/  STS.U16 [R7+UR8], R104 ;  /* 0x0000006807007988 */ /* 0x000fe20008000408 */
[----:B------:R-:W-:Y:S02]  /*2400*/  F2FP.SATFINITE.E4M3.F32.PACK_AB_MERGE_C R136, R137, R136, RZ ;  /* 0x000000888988723e */ /* 0x000fe400048070ff */
[----:B------:R-:W-:Y:S01]  /*2410*/  F2FP.SATFINITE.E4M3.F32.PACK_AB_MERGE_C R138, R139, R138, RZ ;  /* 0x0000008a8b8a723e */ /* 0x000fe200048070ff */
[----:B------:R-:W-:Y:S01]  /*2420*/  STS.U16 [R7+UR8+0x400], R106 ;  /* 0x0004006a07007988 */ /* 0x000fe20008000408 */
[----:B------:R-:W-:-:S02]  /*2430*/  F2FP.SATFINITE.E4M3.F32.PACK_AB_MERGE_C R140, R141, R140, RZ ;  /* 0x0000008c8d8c723e */ /* 0x000fc400048070ff */
[----:B-1----:R-:W-:Y:S01]  /*2440*/  LOP3.LUT R5, R3, 0x40, RZ, 0x3c, !PT ;  /* 0x0000004003057812 */ /* 0x002fe200078e3cff */
        /* <DEDUP_REMOVED lines=15> */
[----:B------:R1:W-:Y:S01]  /*2540*/  STS.U16 [R7+UR8+0x4408], R46 ;  /* 0x0044082e07007988 */ /* 0x0003e20008000408 */
[----:B------:R-:W-:-:S02]  /*2550*/  F2FP.SATFINITE.E4M3.F32.PACK_AB_MERGE_C R82, R83, R82, RZ ;  /* 0x000000525352723e */ /* 0x000fc400048070ff */
[----:B------:R-:W-:Y:S01]  /*2560*/  F2FP.SATFINITE.E4M3.F32.PACK_AB_MERGE_C R84, R85, R84, RZ ;  /* 0x000000545554723e */ /* 0x000fe200048070ff */
[----:B------:R-:W-:Y:S01]  /*2570*/  STS.U16 [R9+UR8], R112 ;  /* 0x0000007009007988 */ /* 0x000fe20008000408 */
[----:B------:R-:W-:-:S03]  /*2580*/  F2FP.SATFINITE.E4M3.F32.PACK_AB_MERGE_C R86, R87, R86, RZ ;  /* 0x000000565756723e */ /* 0x000fc600048070ff */
[----:B------:R-:W-:Y:S01]  /*2590*/  STS.U16 [R9+UR8+0x400], R114 ;  /* 0x0004007209007988 */ /* 0x000fe20008000408 */
[----:B-1----:R-:W-:-:S03]  /*25a0*/  LOP3.LUT R7, R3, 0x50, RZ, 0x3c, !PT ;  /* 0x0000005003077812 */ /* 0x002fc600078e3cff */
[----:B------:R-:W-:Y:S04]  /*25b0*/  STS.U16 [R9+UR8+0x8], R116 ;  /* 0x0000087409007988 */ /* 0x000fe80008000408 */
[----:B------:R-:W-:Y:S04]  /*25c0*/  STS.U16 [R9+UR8+0x408], R118 ;  /* 0x0004087609007988 */ /* 0x000fe80008000408 */
[----:B------:R-:W-:Y:S04]  /*25d0*/  STS.U16 [R9+UR8+0x4000], R48 ;  /* 0x0040003009007988 */ /* 0x000fe80008000408 */
[----:B------:R-:W-:Y:S04]  /*25e0*/  STS.U16 [R9+UR8+0x4400], R50 ;  /* 0x0044003209007988 */ /* 0x000fe80008000408 */
[----:B------:R-:W-:Y:S04]  /*25f0*/  STS.U16 [R9+UR8+0x4008], R52 ;  /* 0x0040083409007988 */ /* 0x000fe80008000408 */
[----:B------:R1:W-:Y:S04]  /*2600*/  STS.U16 [R9+UR8+0x4408], R54 ;  /* 0x0044083609007988 */ /* 0x0003e80008000408 */
[----:B------:R-:W-:Y:S04]  /*2610*/  STS.U16 [R5+UR8], R120 ;  /* 0x0000007805007988 */ /* 0x000fe80008000408 */
[----:B------:R-:W-:Y:S01]  /*2620*/  STS.U16 [R5+UR8+0x400], R122 ;  /* 0x0004007a05007988 */ /* 0x000fe20008000408 */
[----:B-1----:R-:W-:-:S02]  /*2630*/  LOP3.LUT R9, R3, 0x60, RZ, 0x3c, !PT ;  /* 0x0000006003097812 */ /* 0x002fc400078e3cff */
[----:B------:R-:W-:Y:S01]  /*2640*/  LOP3.LUT R3, R3, 0x70, RZ, 0x3c, !PT ;  /* 0x0000007003037812 */ /* 0x000fe200078e3cff */
[----:B------:R-:W-:Y:S04]  /*2650*/  STS.U16 [R5+UR8+0x8], R124 ;  /* 0x0000087c05007988 */ /* 0x000fe80008000408 */
[----:B------:R-:W-:Y:S04]  /*2660*/  STS.U16 [R5+UR8+0x408], R126 ;  /* 0x0004087e05007988 */ /* 0x000fe80008000408 */
[----:B------:R-:W-:Y:S04]  /*2670*/  STS.U16 [R5+UR8+0x4000], R56 ;  /* 0x0040003805007988 */ /* 0x000fe80008000408 */
[----:B------:R-:W-:Y:S04]  /*2680*/  STS.U16 [R5+UR8+0x4400], R58 ;  /* 0x0044003a05007988 */ /* 0x000fe80008000408 */
[----:B------:R-:W-:Y:S04]  /*2690*/  STS.U16 [R5+UR8+0x4008], R60 ;  /* 0x0040083c05007988 */ /* 0x000fe80008000408 */
[----:B------:R-:W-:Y:S04]  /*26a0*/  STS.U16 [R5+UR8+0x4408], R62 ;  /* 0x0044083e05007988 */ /* 0x000fe80008000408 */
[----:B------:R-:W-:Y:S04]  /*26b0*/  STS.U16 [R7+UR8], R128 ;  /* 0x0000008007007988 */ /* 0x000fe80008000408 */
[----:B------:R-:W-:Y:S04]  /*26c0*/  STS.U16 [R7+UR8+0x400], R130 ;  /* 0x0004008207007988 */ /* 0x000fe80008000408 */
        /* <DEDUP_REMOVED lines=21> */
[----:B------:R-:W-:Y:S01]  /*2820*/  STS.U16 [R3+UR8+0x4408], R86 ;  /* 0x0044085603007988 */ /* 0x000fe20008000408 */
[----:B------:R1:W-:Y:S06]  /*2830*/  MEMBAR.ALL.CTA ;  /* 0x0000000000007992 */ /* 0x0003ec0000008000 */
[----:B-1----:R-:W1:Y:S02]  /*2840*/  FENCE.VIEW.ASYNC.S ;  /* 0x00000000000073c6 */ /* 0x002e640000000000 */
[----:B-1----:R-:W-:Y:S06]  /*2850*/  BAR.SYNC.DEFER_BLOCKING 0x0 ;  /* 0x0000000000007b1d */ /* 0x002fec0000010000 */
[----:B------:R1:W-:Y:S01]  /*2860*/  @UP1 UTMASTG.2D [UR8], [UR4] ;  /* 0x00000008040013b5 */ /* 0x0003e20008008000 */
[----:B------:R0:W-:Y:S01]  /*2870*/  UTMACMDFLUSH ;  /* 0x00000000000079b7 */ /* 0x0001e20000000000 */
[----:B------:R-:W-:-:S04]  /*2880*/  DEPBAR.LE SB0, 0x0 ;  /* 0x000080000000791a */ /* 0x000fc80000000000 */
[----:B------:R-:W-:Y:S06]  /*2890*/  BAR.SYNC.DEFER_BLOCKING 0x0 ;  /* 0x0000000000007b1d */ /* 0x000fec0000010000 */
[----:B-1----:R-:W-:Y:S05]  /*28a0*/  EXIT ;  /* 0x000000000000794d */ /* 0x002fea0003800000 */
.L_x_49:
[----:B------:R-:W1:Y:S02]  /*28b0*/  SYNCS.PHASECHK.TRANS64.TRYWAIT P0, [UR8+0x6000], R2 ;  /* 0x00600002ff0075a7 */ /* 0x000e640008000148 */
[----:B-1----:R-:W-:Y:S05]  /*28c0*/  @!P0 BRA `(.L_x_49) ;  /* 0xfffffffc00f88947 */ /* 0x002fea000383ffff */
[----:B------:R-:W-:Y:S05]  /*28d0*/  BRA `(.L_x_51) ;  /* 0xfffffff400287947 */ /* 0x000fea000383ffff */
.L_x_52:
[----:B------:R-:W-:-:S00]  /*28e0*/  BRA `(.L_x_52) ;  /* 0xfffffffc00fc7947 */ /* 0x000fc0000383ffff */
[----:B------:R-:W-:-:S00]  /*28f0*/  NOP ;  /* 0x0000000000007918 */ /* 0x000fc00000000000 */
        /* <DEDUP_REMOVED lines=8> */
.L_x_53:


//--------------------- .nv.shared.gluon_wgmma    --------------------------
	.section	.nv.shared.gluon_wgmma,"aw",@nobits
	.sectionflags	@""
	.align	16
	.zero		1024


//--------------------- .nv.shared.reserved.0     --------------------------
	.section	.nv.shared.reserved.0,"aw",@nobits
	.weak		__nv_reservedSMEM_offset_0_alias
	.size		__nv_reservedSMEM_offset_0_alias, 0, 0
	.other		__nv_reservedSMEM_offset_0_alias,@"STO_CUDA_RESERVED_SHARED STV_DEFAULT"
__nv_reservedSMEM_offset_0_alias:
	.zero		0


//--------------------- .nv.constant0.gluon_wgmma --------------------------
	.section	.nv.constant0.gluon_wgmma,"a",@progbits
	.sectionflags	@""
	.align	4
.nv.constant0.gluon_wgmma:
	.zero		608


//--------------------- SYMBOLS --------------------------

	.type		.nv.reservedSmem.offset0,@object
	.size		.nv.reservedSmem.offset0,0x4
